	.target	sm_90a

	.elftype	@"ET_EXEC"


//--------------------- .note.nv.tkinfo           --------------------------
	.section	.note.nv.tkinfo,"",@"SHT_NOTE"
	.sectionflags	@"SHF_NOTE_NV_TKINFO"
	.tkinfo
        /*0018*/ 	.word	0x00000002
        /*0030*/ 	.string	""
        /*0030*/ 	.string	"ptxas"
        /*0030*/ 	.string	"Cuda compilation tools, release 13.0, V13.0.88"
        /*0030*/ 	.string	"Build cuda_13.0.r13.0/compiler.36424714_0"
        /*0030*/ 	.string	"-arch sm_90a -m 64 "



//--------------------- .note.nv.cuinfo           --------------------------
	.section	.note.nv.cuinfo,"",@"SHT_NOTE"
	.sectionflags	@"SHF_NOTE_NV_CUINFO"
        /*0018*/ 	.short	0x0002
        /*001a*/ 	.short	0x005a
        /*001c*/ 	.short	0x0082
	.zero		2


//--------------------- .nv.info                  --------------------------
	.section	.nv.info,"",@"SHT_CUDA_INFO"
	.align	4


	//----- nvinfo : EIATTR_REGCOUNT
	.align		4
        /*0000*/ 	.byte	0x04, 0x2f
        /*0002*/ 	.short	(.L_16 - .L_15)
	.align		4
.L_15:
        /*0004*/ 	.word	index@(_ZN7cutlass13device_kernelINS_4fmha6kernel28FmhaKernelTmaWarpSpecializedINS1_10collective30FmhaMainloopTmaWarpSpecializedINS_10bfloat16_tEffN4cute5tupleIJNS7_1CILi128EEESA_NS9_ILi80EEEEEENS8_IJiNS9_ILi1EEENS8_IJiiEEEEEESF_SF_NS4_13DefaultFusionEJEEENS4_15FmhaFwdEpilogueIS6_fNS8_IJNS9_ILi64EEESB_SA_EEEEENS2_23IndividualTileSchedulerEJEEEEEvNT_6ParamsE)
        /*0008*/ 	.word	0x000000a8


	//----- nvinfo : EIATTR_FRAME_SIZE
	.align		4
.L_16:
        /*000c*/ 	.byte	0x04, 0x11
        /*000e*/ 	.short	(.L_18 - .L_17)
	.align		4
.L_17:
        /*0010*/ 	.word	index@($__internal_0_$__cuda_sm20_rcp_rn_f32_slowpath)
        /*0014*/ 	.word	0x00000000


	//----- nvinfo : EIATTR_FRAME_SIZE
	.align		4
.L_18:
        /*0018*/ 	.byte	0x04, 0x11
        /*001a*/ 	.short	(.L_20 - .L_19)
	.align		4
.L_19:
        /*001c*/ 	.word	index@(_ZN7cutlass13device_kernelINS_4fmha6kernel28FmhaKernelTmaWarpSpecializedINS1_10collective30FmhaMainloopTmaWarpSpecializedINS_10bfloat16_tEffN4cute5tupleIJNS7_1CILi128EEESA_NS9_ILi80EEEEEENS8_IJiNS9_ILi1EEENS8_IJiiEEEEEESF_SF_NS4_13DefaultFusionEJEEENS4_15FmhaFwdEpilogueIS6_fNS8_IJNS9_ILi64EEESB_SA_EEEEENS2_23IndividualTileSchedulerEJEEEEEvNT_6ParamsE)
        /*0020*/ 	.word	0x00000000


	//----- nvinfo : EIATTR_MIN_STACK_SIZE
	.align		4
.L_20:
        /*0024*/ 	.byte	0x04, 0x12
        /*0026*/ 	.short	(.L_22 - .L_21)
	.align		4
.L_21:
        /*0028*/ 	.word	index@(_ZN7cutlass13device_kernelINS_4fmha6kernel28FmhaKernelTmaWarpSpecializedINS1_10collective30FmhaMainloopTmaWarpSpecializedINS_10bfloat16_tEffN4cute5tupleIJNS7_1CILi128EEESA_NS9_ILi80EEEEEENS8_IJiNS9_ILi1EEENS8_IJiiEEEEEESF_SF_NS4_13DefaultFusionEJEEENS4_15FmhaFwdEpilogueIS6_fNS8_IJNS9_ILi64EEESB_SA_EEEEENS2_23IndividualTileSchedulerEJEEEEEvNT_6ParamsE)
        /*002c*/ 	.word	0x00000000
.L_22:


//--------------------- .nv.compat                --------------------------
	.section	.nv.compat,"",@"SHT_CUDA_COMPAT_INFO"
	.align	4
        /*0000*/ 	.byte	0x02, 0x09, 0x01, 0x00, 0x02, 0x02, 0x04, 0x00, 0x02, 0x05, 0x05, 0x00, 0x03, 0x07, 0x01, 0x01
        /*0010*/ 	.byte	0x02, 0x03, 0x01, 0x00, 0x02, 0x06, 0x01, 0x00, 0x04, 0x0b, 0x08, 0x00, 0x00, 0x00, 0x00, 0x00
        /*0020*/ 	.byte	0x00, 0x00, 0x00, 0x00


//--------------------- .nv.info._ZN7cutlass13device_kernelINS_4fmha6kernel28FmhaKernelTmaWarpSpecializedINS1_10collective30FmhaMainloopTmaWarpSpecializedINS_10bfloat16_tEffN4cute5tupleIJNS7_1CILi128EEESA_NS9_ILi80EEEEEENS8_IJiNS9_ILi1EEENS8_IJiiEEEEEESF_SF_NS4_13DefaultFusionEJEEENS4_15FmhaFwdEpilogueIS6_fNS8_IJNS9_ILi64EEESB_SA_EEEEENS2_23IndividualTileSchedulerEJEEEEEvNT_6ParamsE --------------------------
	.section	.nv.info._ZN7cutlass13device_kernelINS_4fmha6kernel28FmhaKernelTmaWarpSpecializedINS1_10collective30FmhaMainloopTmaWarpSpecializedINS_10bfloat16_tEffN4cute5tupleIJNS7_1CILi128EEESA_NS9_ILi80EEEEEENS8_IJiNS9_ILi1EEENS8_IJiiEEEEEESF_SF_NS4_13DefaultFusionEJEEENS4_15FmhaFwdEpilogueIS6_fNS8_IJNS9_ILi64EEESB_SA_EEEEENS2_23IndividualTileSchedulerEJEEEEEvNT_6ParamsE,"",@"SHT_CUDA_INFO"
	.sectionflags	@""
	.align	4


	//----- nvinfo : EIATTR_CUDA_API_VERSION
	.align		4
        /*0000*/ 	.byte	0x04, 0x37
        /*0002*/ 	.short	(.L_24 - .L_23)
.L_23:
        /*0004*/ 	.word	0x00000082


	//----- nvinfo : EIATTR_KPARAM_INFO
	.align		4
.L_24:
        /*0008*/ 	.byte	0x04, 0x17
        /*000a*/ 	.short	(.L_26 - .L_25)
.L_25:
        /*000c*/ 	.word	0x00000000
        /*0010*/ 	.short	0x0000
        /*0012*/ 	.short	0x0070
        /*0014*/ 	.byte	0x00, 0xf0, 0x01, 0x20


	//----- nvinfo : EIATTR_SPARSE_MMA_MASK
	.align		4
.L_26:
        /*0018*/ 	.byte	0x03, 0x50
        /*001a*/ 	.short	0x0000


	//----- nvinfo : EIATTR_MAXREG_COUNT
	.align		4
        /*001c*/ 	.byte	0x03, 0x1b
        /*001e*/ 	.short	0x00a8


	//----- nvinfo : EIATTR_NUM_BARRIERS
	.align		4
        /*0020*/ 	.byte	0x02, 0x4c
        /*0022*/ 	.byte	0x02
	.zero		1


	//----- nvinfo : EIATTR_EXTERNS
	.align		4
        /*0024*/ 	.byte	0x04, 0x0f
        /*0026*/ 	.short	(.L_28 - .L_27)


	//   ....[0]....
	.align		4
.L_27:
        /*0028*/ 	.word	index@(__assertfail)


	//----- nvinfo : EIATTR_MERCURY_ISA_VERSION
	.align		4
.L_28:
        /*002c*/ 	.byte	0x03, 0x5f
        /*002e*/ 	.short	0x0101


	//----- nvinfo : EIATTR_INT_WARP_WIDE_INSTR_OFFSETS
	.align		4
        /*0030*/ 	.byte	0x04, 0x31
        /*0032*/ 	.short	(.L_30 - .L_29)


	//   ....[0]....
.L_29:
        /*0034*/ 	.word	0x000006f0


	//   ....[1]....
        /*0038*/ 	.word	0x00000700


	//   ....[2]....
        /*003c*/ 	.word	0x00000710


	//   ....[3]....
        /*0040*/ 	.word	0x00000720


	//   ....[4]....
        /*0044*/ 	.word	0x00000790


	//----- nvinfo : EIATTR_COOP_GROUP_MASK_REGIDS
	.align		4
.L_30:
        /*0048*/ 	.byte	0x04, 0x29
        /*004a*/ 	.short	(.L_32 - .L_31)


	//   ....[0]....
.L_31:
        /*004c*/ 	.word	0xffffffff


	//   ....[1]....
        /*0050*/ 	.word	0xffffffff


	//   ....[2]....
        /*0054*/ 	.word	0xffffffff


	//   ....[3]....
        /*0058*/ 	.word	0xffffffff


	//   ....[4]....
        /*005c*/ 	.word	0xffffffff


	//   ....[5]....
        /*0060*/ 	.word	0xffffffff


	//   ....[6]....
        /*0064*/ 	.word	0xffffffff


	//   ....[7]....
        /*0068*/ 	.word	0xffffffff


	//   ....[8]....
        /*006c*/ 	.word	0xffffffff


	//   ....[9]....
        /*0070*/ 	.word	0xffffffff


	//   ....[10]....
        /*0074*/ 	.word	0xffffffff


	//   ....[11]....
        /*0078*/ 	.word	0xffffffff


	//   ....[12]....
        /*007c*/ 	.word	0xffffffff


	//   ....[13]....
        /*0080*/ 	.word	0xffffffff


	//   ....[14]....
        /*0084*/ 	.word	0xffffffff


	//   ....[15]....
        /*0088*/ 	.word	0xffffffff


	//   ....[16]....
        /*008c*/ 	.word	0xffffffff


	//   ....[17]....
        /*0090*/ 	.word	0xffffffff


	//----- nvinfo : EIATTR_COOP_GROUP_INSTR_OFFSETS
	.align		4
.L_32:
        /*0094*/ 	.byte	0x04, 0x28
        /*0096*/ 	.short	(.L_34 - .L_33)


	//   ....[0]....
.L_33:
        /*0098*/ 	.word	0x00000050


	//   ....[1]....
        /*009c*/ 	.word	0x00000080


	//   ....[2]....
        /*00a0*/ 	.word	0x000001b0


	//   ....[3]....
        /*00a4*/ 	.word	0x00000370


	//   ....[4]....
        /*00a8*/ 	.word	0x00000530


	//   ....[5]....
        /*00ac*/ 	.word	0x00000690


	//   ....[6]....
        /*00b0*/ 	.word	0x00001460


	//   ....[7]....
        /*00b4*/ 	.word	0x000014f0


	//   ....[8]....
        /*00b8*/ 	.word	0x00001540


	//   ....[9]....
        /*00bc*/ 	.word	0x000015f0


	//   ....[10]....
        /*00c0*/ 	.word	0x000046c0


	//   ....[11]....
        /*00c4*/ 	.word	0x000046f0


	//   ....[12]....
        /*00c8*/ 	.word	0x00004eb0


	//   ....[13]....
        /*00cc*/ 	.word	0x00004fd0


	//   ....[14]....
        /*00d0*/ 	.word	0x00007590


	//   ....[15]....
        /*00d4*/ 	.word	0x000075c0


	//   ....[16]....
        /*00d8*/ 	.word	0x00007610


	//   ....[17]....
        /*00dc*/ 	.word	0x00007620


	//----- nvinfo : EIATTR_REG_RECONFIG
	.align		4
.L_34:
        /*00e0*/ 	.byte	0x01, 0x54
	.zero		2


	//----- nvinfo : EIATTR_SYSCALL_OFFSETS
	.align		4
        /*00e4*/ 	.byte	0x04, 0x46
        /*00e6*/ 	.short	(.L_36 - .L_35)


	//   ....[0]....
.L_35:
        /*00e8*/ 	.word	0x00008080


	//   ....[1]....
        /*00ec*/ 	.word	0x000081e0


	//----- nvinfo : EIATTR_MBARRIER_INSTR_OFFSETS
	.align		4
.L_36:
        /*00f0*/ 	.byte	0x04, 0x39
        /*00f2*/ 	.short	(.L_38 - .L_37)


	//   ....[0]....
.L_37:
        /*00f4*/ 	.word	0x00000320
        /*00f8*/ 	.word	0x000000ff
        /*00fc*/ 	.word	0x0001e050
        /*0100*/ 	.short	0x0100
        /*0102*/ 	.byte	0x0b
	.zero		1


	//   ....[1]....
        /*0104*/ 	.word	0x00000330
        /*0108*/ 	.word	0x000000ff
        /*010c*/ 	.word	0x0001e060
        /*0110*/ 	.short	0x0100
        /*0112*/ 	.byte	0x0b
	.zero		1


	//   ....[2]....
        /*0114*/ 	.word	0x00000340
        /*0118*/ 	.word	0x000000ff
        /*011c*/ 	.word	0x0001e058
        /*0120*/ 	.short	0x0100
        /*0122*/ 	.byte	0x0b
	.zero		1


	//   ....[3]....
        /*0124*/ 	.word	0x00000350
        /*0128*/ 	.word	0x000000ff
        /*012c*/ 	.word	0x0001e068
        /*0130*/ 	.short	0x0100
        /*0132*/ 	.byte	0x0b
	.zero		1


	//   ....[4]....
        /*0134*/ 	.word	0x00000480
        /*0138*/ 	.word	0x000000ff
        /*013c*/ 	.word	0x0001e000
        /*0140*/ 	.short	0x0100
        /*0142*/ 	.byte	0x0b
	.zero		1


	//   ....[5]....
        /*0144*/ 	.word	0x00000490
        /*0148*/ 	.word	0x000000ff
        /*014c*/ 	.word	0x0001e028
        /*0150*/ 	.short	0x0100
        /*0152*/ 	.byte	0x0b
	.zero		1


	//   ....[6]....
        /*0154*/ 	.word	0x000004a0
        /*0158*/ 	.word	0x000000ff
        /*015c*/ 	.word	0x0001e008
        /*0160*/ 	.short	0x0100
        /*0162*/ 	.byte	0x0b
	.zero		1


	//   ....[7]....
        /*0164*/ 	.word	0x000004b0
        /*0168*/ 	.word	0x000000ff
        /*016c*/ 	.word	0x0001e030
        /*0170*/ 	.short	0x0100
        /*0172*/ 	.byte	0x0b
	.zero		1


	//   ....[8]....
        /*0174*/ 	.word	0x000004c0
        /*0178*/ 	.word	0x000000ff
        /*017c*/ 	.word	0x0001e010
        /*0180*/ 	.short	0x0100
        /*0182*/ 	.byte	0x0b
	.zero		1


	//   ....[9]....
        /*0184*/ 	.word	0x000004d0
        /*0188*/ 	.word	0x000000ff
        /*018c*/ 	.word	0x0001e038
        /*0190*/ 	.short	0x0100
        /*0192*/ 	.byte	0x0b
	.zero		1


	//   ....[10]....
        /*0194*/ 	.word	0x000004e0
        /*0198*/ 	.word	0x000000ff
        /*019c*/ 	.word	0x0001e018
        /*01a0*/ 	.short	0x0100
        /*01a2*/ 	.byte	0x0b
	.zero		1


	//   ....[11]....
        /*01a4*/ 	.word	0x000004f0
        /*01a8*/ 	.word	0x000000ff
        /*01ac*/ 	.word	0x0001e040
        /*01b0*/ 	.short	0x0100
        /*01b2*/ 	.byte	0x0b
	.zero		1


	//   ....[12]....
        /*01b4*/ 	.word	0x00000500
        /*01b8*/ 	.word	0x000000ff
        /*01bc*/ 	.word	0x0001e020
        /*01c0*/ 	.short	0x0100
        /*01c2*/ 	.byte	0x0b
	.zero		1


	//   ....[13]....
        /*01c4*/ 	.word	0x00000510
        /*01c8*/ 	.word	0x000000ff
        /*01cc*/ 	.word	0x0001e048
        /*01d0*/ 	.short	0x0100
        /*01d2*/ 	.byte	0x0b
	.zero		1


	//   ....[14]....
        /*01d4*/ 	.word	0x00000640
        /*01d8*/ 	.word	0x000000ff
        /*01dc*/ 	.word	0x0001e070
        /*01e0*/ 	.short	0x0100
        /*01e2*/ 	.byte	0x0b
	.zero		1


	//   ....[15]....
        /*01e4*/ 	.word	0x00000650
        /*01e8*/ 	.word	0x000000ff
        /*01ec*/ 	.word	0x0001e080
        /*01f0*/ 	.short	0x0100
        /*01f2*/ 	.byte	0x0b
	.zero		1


	//   ....[16]....
        /*01f4*/ 	.word	0x00000660
        /*01f8*/ 	.word	0x000000ff
        /*01fc*/ 	.word	0x0001e078
        /*0200*/ 	.short	0x0100
        /*0202*/ 	.byte	0x0b
	.zero		1


	//   ....[17]....
        /*0204*/ 	.word	0x00000670
        /*0208*/ 	.word	0x000000ff
        /*020c*/ 	.word	0x0001e088
        /*0210*/ 	.short	0x0100
        /*0212*/ 	.byte	0x0b
	.zero		1


	//   ....[18]....
        /*0214*/ 	.word	0x000007b0
        /*0218*/ 	.word	0x000000ff
        /*021c*/ 	.word	0x0001e090
        /*0220*/ 	.short	0x0100
        /*0222*/ 	.byte	0x08
	.zero		1


	//   ....[19]....
        /*0224*/ 	.word	0x000007c0
        /*0228*/ 	.word	0x000000ff
        /*022c*/ 	.word	0x0001e098
        /*0230*/ 	.short	0x0100
        /*0232*/ 	.byte	0x08
	.zero		1


	//   ....[20]....
        /*0234*/ 	.word	0x000007d0
        /*0238*/ 	.word	0x000000ff
        /*023c*/ 	.word	0x0001e0a0
        /*0240*/ 	.short	0x0100
        /*0242*/ 	.byte	0x08
	.zero		1


	//   ....[21]....
        /*0244*/ 	.word	0x000007e0
        /*0248*/ 	.word	0x000000ff
        /*024c*/ 	.word	0x0001e0a8
        /*0250*/ 	.short	0x0100
        /*0252*/ 	.byte	0x08
	.zero		1


	//   ....[22]....
        /*0254*/ 	.word	0x000008e0
        /*0258*/ 	.word	0x000000ff
        /*025c*/ 	.word	0x0001e0c0
        /*0260*/ 	.short	0x0100
        /*0262*/ 	.byte	0x0b
	.zero		1


	//   ....[23]....
        /*0264*/ 	.word	0x000008f0
        /*0268*/ 	.word	0x000000ff
        /*026c*/ 	.word	0x0001e0e0
        /*0270*/ 	.short	0x0100
        /*0272*/ 	.byte	0x0b
	.zero		1


	//   ....[24]....
        /*0274*/ 	.word	0x00000900
        /*0278*/ 	.word	0x000000ff
        /*027c*/ 	.word	0x0001e0c8
        /*0280*/ 	.short	0x0100
        /*0282*/ 	.byte	0x0b
	.zero		1


	//   ....[25]....
        /*0284*/ 	.word	0x00000910
        /*0288*/ 	.word	0x000000ff
        /*028c*/ 	.word	0x0001e0e8
        /*0290*/ 	.short	0x0100
        /*0292*/ 	.byte	0x0b
	.zero		1


	//   ....[26]....
        /*0294*/ 	.word	0x00000920
        /*0298*/ 	.word	0x000000ff
        /*029c*/ 	.word	0x0001e0d0
        /*02a0*/ 	.short	0x0100
        /*02a2*/ 	.byte	0x0b
	.zero		1


	//   ....[27]....
        /*02a4*/ 	.word	0x00000930
        /*02a8*/ 	.word	0x000000ff
        /*02ac*/ 	.word	0x0001e0f0
        /*02b0*/ 	.short	0x0100
        /*02b2*/ 	.byte	0x0b
	.zero		1


	//   ....[28]....
        /*02b4*/ 	.word	0x00000940
        /*02b8*/ 	.word	0x000000ff
        /*02bc*/ 	.word	0x0001e0d8
        /*02c0*/ 	.short	0x0100
        /*02c2*/ 	.byte	0x0b
	.zero		1


	//   ....[29]....
        /*02c4*/ 	.word	0x00000950
        /*02c8*/ 	.word	0x000000ff
        /*02cc*/ 	.word	0x0001e0f8
        /*02d0*/ 	.short	0x0100
        /*02d2*/ 	.byte	0x0b
	.zero		1


	//   ....[30]....
        /*02d4*/ 	.word	0x00000d50
        /*02d8*/ 	.word	0x000000ff
        /*02dc*/ 	.word	0x0001e050
        /*02e0*/ 	.short	0x010a
        /*02e2*/ 	.byte	0x07
	.zero		1


	//   ....[31]....
        /*02e4*/ 	.word	0x00000da0
        /*02e8*/ 	.word	0x000000ff
        /*02ec*/ 	.word	0x0001e000
        /*02f0*/ 	.short	0x010a
        /*02f2*/ 	.byte	0x24
	.zero		1


	//   ....[32]....
        /*02f4*/ 	.word	0x00000e30
        /*02f8*/ 	.word	0x000000ff
        /*02fc*/ 	.word	0x00000000
        /*0300*/ 	.short	0x010a
        /*0302*/ 	.byte	0x0a
	.zero		1


	//   ....[33]....
        /*0304*/ 	.word	0x00003290
        /*0308*/ 	.word	0x00000000
        /*030c*/ 	.word	0x00000000
        /*0310*/ 	.short	0x0101
        /*0312*/ 	.byte	0x1c
	.zero		1


	//   ....[34]....
        /*0314*/ 	.word	0x00003400
        /*0318*/ 	.word	0x000000ff
        /*031c*/ 	.word	0x0001e008
        /*0320*/ 	.short	0x010a
        /*0322*/ 	.byte	0x24
	.zero		1


	//   ....[35]....
        /*0324*/ 	.word	0x00004110
        /*0328*/ 	.word	0x000000ff
        /*032c*/ 	.word	0x00000000
        /*0330*/ 	.short	0x0101
        /*0332*/ 	.byte	0x07
	.zero		1


	//   ....[36]....
        /*0334*/ 	.word	0x00004250
        /*0338*/ 	.word	0x000000ff
        /*033c*/ 	.word	0x0001e000
        /*0340*/ 	.short	0x010a
        /*0342*/ 	.byte	0x0a
	.zero		1


	//   ....[37]....
        /*0344*/ 	.word	0x000062c0
        /*0348*/ 	.word	0x000000ff
        /*034c*/ 	.word	0x0001e000
        /*0350*/ 	.short	0x010a
        /*0352*/ 	.byte	0x0a
	.zero		1


	//   ....[38]....
        /*0354*/ 	.word	0x000066e0
        /*0358*/ 	.word	0x000000ff
        /*035c*/ 	.word	0x0001e000
        /*0360*/ 	.short	0x010a
        /*0362*/ 	.byte	0x0a
	.zero		1


	//   ....[39]....
        /*0364*/ 	.word	0x000073e0
        /*0368*/ 	.word	0x000000ff
        /*036c*/ 	.word	0x00000000
        /*0370*/ 	.short	0x0101
        /*0372*/ 	.byte	0x0a
	.zero		1


	//   ....[40]....
        /*0374*/ 	.word	0x00007490
        /*0378*/ 	.word	0x000000ff
        /*037c*/ 	.word	0x00000000
        /*0380*/ 	.short	0x0101
        /*0382*/ 	.byte	0x04
	.zero		1


	//   ....[41]....
        /*0384*/ 	.word	0x00007bf0
        /*0388*/ 	.word	0x000000ff
        /*038c*/ 	.word	0x0001e098
        /*0390*/ 	.short	0x010a
        /*0392*/ 	.byte	0x04
	.zero		1


	//   ....[42]....
        /*0394*/ 	.word	0x00008e70
        /*0398*/ 	.word	0x00000000
        /*039c*/ 	.word	0x0001e090
        /*03a0*/ 	.short	0x0101
        /*03a2*/ 	.byte	0x24
	.zero		1


	//   ....[43]....
        /*03a4*/ 	.word	0x00008fc0
        /*03a8*/ 	.word	0x00000003
        /*03ac*/ 	.word	0x0001e060
        /*03b0*/ 	.short	0x010a
        /*03b2*/ 	.byte	0x3f
	.zero		1


	//   ....[44]....
        /*03b4*/ 	.word	0x000093c0
        /*03b8*/ 	.word	0x00000005
        /*03bc*/ 	.word	0x0001e028
        /*03c0*/ 	.short	0x010a
        /*03c2*/ 	.byte	0x3f
	.zero		1


	//   ....[45]....
        /*03c4*/ 	.word	0x000097c0
        /*03c8*/ 	.word	0x00000004
        /*03cc*/ 	.word	0x0001e060
        /*03d0*/ 	.short	0x010a
        /*03d2*/ 	.byte	0x3f
	.zero		1


	//   ....[46]....
        /*03d4*/ 	.word	0x00009bf0
        /*03d8*/ 	.word	0x00000003
        /*03dc*/ 	.word	0x0001e028
        /*03e0*/ 	.short	0x010a
        /*03e2*/ 	.byte	0x3f
	.zero		1


	//   ....[47]....
        /*03e4*/ 	.word	0x0000a0e0
        /*03e8*/ 	.word	0x00000006
        /*03ec*/ 	.word	0x0001e028
        /*03f0*/ 	.short	0x010a
        /*03f2*/ 	.byte	0x3f
	.zero		1


	//   ....[48]....
        /*03f4*/ 	.word	0x0000a510
        /*03f8*/ 	.word	0x00000006
        /*03fc*/ 	.word	0x0001e028
        /*0400*/ 	.short	0x010a
        /*0402*/ 	.byte	0x3f
	.zero		1


	//   ....[49]....
        /*0404*/ 	.word	0x0000a930
        /*0408*/ 	.word	0x00000003
        /*040c*/ 	.word	0x0001e050
        /*0410*/ 	.short	0x010a
        /*0412*/ 	.byte	0x3f
	.zero		1


	//   ....[50]....
        /*0414*/ 	.word	0x0000a990
        /*0418*/ 	.word	0x00000000
        /*041c*/ 	.word	0x0001e000
        /*0420*/ 	.short	0x010a
        /*0422*/ 	.byte	0x3f
	.zero		1


	//   ....[51]....
        /*0424*/ 	.word	0x0000a9f0
        /*0428*/ 	.word	0x00000003
        /*042c*/ 	.word	0x00000000
        /*0430*/ 	.short	0x010a
        /*0432*/ 	.byte	0x3f
	.zero		1


	//   ....[52]....
        /*0434*/ 	.word	0x0000aa50
        /*0438*/ 	.word	0x00000006
        /*043c*/ 	.word	0x0001e008
        /*0440*/ 	.short	0x010a
        /*0442*/ 	.byte	0x3f
	.zero		1


	//   ....[53]....
        /*0444*/ 	.word	0x0000aab0
        /*0448*/ 	.word	0x00000004
        /*044c*/ 	.word	0x0001e000
        /*0450*/ 	.short	0x010a
        /*0452*/ 	.byte	0x3f
	.zero		1


	//   ....[54]....
        /*0454*/ 	.word	0x0000ab10
        /*0458*/ 	.word	0x00000008
        /*045c*/ 	.word	0x0001e000
        /*0460*/ 	.short	0x010a
        /*0462*/ 	.byte	0x3f
	.zero		1


	//   ....[55]....
        /*0464*/ 	.word	0x0000ab70
        /*0468*/ 	.word	0x00000003
        /*046c*/ 	.word	0x0001e098
        /*0470*/ 	.short	0x010a
        /*0472*/ 	.byte	0x3f
	.zero		1


	//   ....[56]....
        /*0474*/ 	.word	0x0000abc0
        /*0478*/ 	.word	0x00000003
        /*047c*/ 	.word	0x0001e060
        /*0480*/ 	.short	0x010a
        /*0482*/ 	.byte	0x3f
	.zero		1


	//   ....[57]....
        /*0484*/ 	.word	0x0000ac10
        /*0488*/ 	.word	0x00000005
        /*048c*/ 	.word	0x0001e028
        /*0490*/ 	.short	0x010a
        /*0492*/ 	.byte	0x3f
	.zero		1


	//   ....[58]....
        /*0494*/ 	.word	0x0000ac60
        /*0498*/ 	.word	0x00000004
        /*049c*/ 	.word	0x0001e060
        /*04a0*/ 	.short	0x010a
        /*04a2*/ 	.byte	0x3f
	.zero		1


	//   ....[59]....
        /*04a4*/ 	.word	0x0000acb0
        /*04a8*/ 	.word	0x00000003
        /*04ac*/ 	.word	0x0001e028
        /*04b0*/ 	.short	0x010a
        /*04b2*/ 	.byte	0x3f
	.zero		1


	//   ....[60]....
        /*04b4*/ 	.word	0x0000ad00
        /*04b8*/ 	.word	0x00000006
        /*04bc*/ 	.word	0x0001e028
        /*04c0*/ 	.short	0x010a
        /*04c2*/ 	.byte	0x3f
	.zero		1


	//   ....[61]....
        /*04c4*/ 	.word	0x0000ad50
        /*04c8*/ 	.word	0x00000006
        /*04cc*/ 	.word	0x0001e028
        /*04d0*/ 	.short	0x010a
        /*04d2*/ 	.byte	0x3f
	.zero		1


	//----- nvinfo : EIATTR_NUM_MBARRIERS
	.align		4
.L_38:
        /*04d4*/ 	.byte	0x03, 0x38
        /*04d6*/ 	.short	0x001e


	//----- nvinfo : EIATTR_EXIT_INSTR_OFFSETS
	.align		4
        /*04d8*/ 	.byte	0x04, 0x1c
        /*04da*/ 	.short	(.L_40 - .L_39)


	//   ....[0]....
.L_39:
        /*04dc*/ 	.word	0x000009f0


	//   ....[1]....
        /*04e0*/ 	.word	0x00008e80


	//   ....[2]....
        /*04e4*/ 	.word	0x00008ec0


	//   ....[3]....
        /*04e8*/ 	.word	0x00009fb0


	//   ....[4]....
        /*04ec*/ 	.word	0x0000a910


	//----- nvinfo : EIATTR_MAX_THREADS
	.align		4
.L_40:
        /*04f0*/ 	.byte	0x04, 0x05
        /*04f2*/ 	.short	(.L_42 - .L_41)
.L_41:
        /*04f4*/ 	.word	0x00000180
        /*04f8*/ 	.word	0x00000001
        /*04fc*/ 	.word	0x00000001


	//----- nvinfo : EIATTR_CRS_STACK_SIZE
	.align		4
.L_42:
        /*0500*/ 	.byte	0x04, 0x1e
        /*0502*/ 	.short	(.L_44 - .L_43)
.L_43:
        /*0504*/ 	.word	0x00000000


	//----- nvinfo : EIATTR_CBANK_PARAM_SIZE
	.align		4
.L_44:
        /*0508*/ 	.byte	0x03, 0x19
        /*050a*/ 	.short	0x0870


	//----- nvinfo : EIATTR_PARAM_CBANK
	.align		4
        /*050c*/ 	.byte	0x04, 0x0a
        /*050e*/ 	.short	(.L_46 - .L_45)
	.align		4
.L_45:
        /*0510*/ 	.word	index@(.nv.constant0._ZN7cutlass13device_kernelINS_4fmha6kernel28FmhaKernelTmaWarpSpecializedINS1_10collective30FmhaMainloopTmaWarpSpecializedINS_10bfloat16_tEffN4cute5tupleIJNS7_1CILi128EEESA_NS9_ILi80EEEEEENS8_IJiNS9_ILi1EEENS8_IJiiEEEEEESF_SF_NS4_13DefaultFusionEJEEENS4_15FmhaFwdEpilogueIS6_fNS8_IJNS9_ILi64EEESB_SA_EEEEENS2_23IndividualTileSchedulerEJEEEEEvNT_6ParamsE)
        /*0514*/ 	.short	0x0210
        /*0516*/ 	.short	0x0870


	//----- nvinfo : EIATTR_SW_WAR
	.align		4
.L_46:
        /*0518*/ 	.byte	0x04, 0x36
        /*051a*/ 	.short	(.L_48 - .L_47)
.L_47:
        /*051c*/ 	.word	0x00000008
.L_48:


//--------------------- .nv.callgraph             --------------------------
	.section	.nv.callgraph,"",@"SHT_CUDA_CALLGRAPH"
	.align	4
	.sectionentsize	8
	.align		4
        /*0000*/ 	.word	0x00000000
	.align		4
        /*0004*/ 	.word	0xffffffff
	.align		4
        /*0008*/ 	.word	index@(_ZN7cutlass13device_kernelINS_4fmha6kernel28FmhaKernelTmaWarpSpecializedINS1_10collective30FmhaMainloopTmaWarpSpecializedINS_10bfloat16_tEffN4cute5tupleIJNS7_1CILi128EEESA_NS9_ILi80EEEEEENS8_IJiNS9_ILi1EEENS8_IJiiEEEEEESF_SF_NS4_13DefaultFusionEJEEENS4_15FmhaFwdEpilogueIS6_fNS8_IJNS9_ILi64EEESB_SA_EEEEENS2_23IndividualTileSchedulerEJEEEEEvNT_6ParamsE)
	.align		4
        /*000c*/ 	.word	index@(__assertfail)
	.align		4
        /*0010*/ 	.word	0x00000000
	.align		4
        /*0014*/ 	.word	0xfffffffe
	.align		4
        /*0018*/ 	.word	0x00000000
	.align		4
        /*001c*/ 	.word	0xfffffffd
	.align		4
        /*0020*/ 	.word	0x00000000
	.align		4
        /*0024*/ 	.word	0xfffffffc


//--------------------- .nv.constant4             --------------------------
	.section	.nv.constant4,"a",@progbits
	.align	8
	.align		8
.nv.constant4:
        /*0000*/ 	.dword	__assertfail
	.align		8
        /*0008*/ 	.dword	__unnamed_1
	.align		8
        /*0010*/ 	.dword	__unnamed_2
	.align		8
        /*0018*/ 	.dword	_ZN39_INTERNAL_1abff958_4_k_cu_5ea4ba81_27864cuda3std3__45__cpo5beginE
	.align		8
        /*0020*/ 	.dword	_ZN39_INTERNAL_1abff958_4_k_cu_5ea4ba81_27864cuda3std3__45__cpo3endE
	.align		8
        /*0028*/ 	.dword	_ZN39_INTERNAL_1abff958_4_k_cu_5ea4ba81_27864cuda3std3__45__cpo6cbeginE
	.align		8
        /*0030*/ 	.dword	_ZN39_INTERNAL_1abff958_4_k_cu_5ea4ba81_27864cuda3std3__45__cpo4cendE
	.align		8
        /*0038*/ 	.dword	_ZN39_INTERNAL_1abff958_4_k_cu_5ea4ba81_27864cuda3std3__441_GLOBAL__N__1abff958_4_k_cu_5ea4ba81_27866ignoreE
	.align		8
        /*0040*/ 	.dword	_ZN39_INTERNAL_1abff958_4_k_cu_5ea4ba81_27864cuda3std3__419piecewise_constructE
	.align		8
        /*0048*/ 	.dword	_ZN39_INTERNAL_1abff958_4_k_cu_5ea4ba81_27864cuda3std3__48in_placeE
	.align		8
        /*0050*/ 	.dword	_ZN39_INTERNAL_1abff958_4_k_cu_5ea4ba81_27864cuda3std6ranges3__45__cpo4swapE
	.align		8
        /*0058*/ 	.dword	_ZN39_INTERNAL_1abff958_4_k_cu_5ea4ba81_27864cuda3std6ranges3__45__cpo9iter_moveE
	.align		8
        /*0060*/ 	.dword	_ZN39_INTERNAL_1abff958_4_k_cu_5ea4ba81_27864cute7productE
	.align		8
        /*0068*/ 	.dword	_ZN39_INTERNAL_1abff958_4_k_cu_5ea4ba81_27864cute1_E
	.align		8
        /*0070*/ 	.dword	$str$24
	.align		8
        /*0078*/ 	.dword	$str$25


//--------------------- .text._ZN7cutlass13device_kernelINS_4fmha6kernel28FmhaKernelTmaWarpSpecializedINS1_10collective30FmhaMainloopTmaWarpSpecializedINS_10bfloat16_tEffN4cute5tupleIJNS7_1CILi128EEESA_NS9_ILi80EEEEEENS8_IJiNS9_ILi1EEENS8_IJiiEEEEEESF_SF_NS4_13DefaultFusionEJEEENS4_15FmhaFwdEpilogueIS6_fNS8_IJNS9_ILi64EEESB_SA_EEEEENS2_23IndividualTileSchedulerEJEEEEEvNT_6ParamsE --------------------------
	.section	.text._ZN7cutlass13device_kernelINS_4fmha6kernel28FmhaKernelTmaWarpSpecializedINS1_10collective30FmhaMainloopTmaWarpSpecializedINS_10bfloat16_tEffN4cute5tupleIJNS7_1CILi128EEESA_NS9_ILi80EEEEEENS8_IJiNS9_ILi1EEENS8_IJiiEEEEEESF_SF_NS4_13DefaultFusionEJEEENS4_15FmhaFwdEpilogueIS6_fNS8_IJNS9_ILi64EEESB_SA_EEEEENS2_23IndividualTileSchedulerEJEEEEEvNT_6ParamsE,"ax",@progbits
	.align	128
.text._ZN7cutlass13device_kernelINS_4fmha6kernel28FmhaKernelTmaWarpSpecializedINS1_10collective30FmhaMainloopTmaWarpSpecializedINS_10bfloat16_tEffN4cute5tupleIJNS7_1CILi128EEESA_NS9_ILi80EEEEEENS8_IJiNS9_ILi1EEENS8_IJiiEEEEEESF_SF_NS4_13DefaultFusionEJEEENS4_15FmhaFwdEpilogueIS6_fNS8_IJNS9_ILi64EEESB_SA_EEEEENS2_23IndividualTileSchedulerEJEEEEEvNT_6ParamsE:
        .type           _ZN7cutlass13device_kernelINS_4fmha6kernel28FmhaKernelTmaWarpSpecializedINS1_10collective30FmhaMainloopTmaWarpSpecializedINS_10bfloat16_tEffN4cute5tupleIJNS7_1CILi128EEESA_NS9_ILi80EEEEEENS8_IJiNS9_ILi1EEENS8_IJiiEEEEEESF_SF_NS4_13DefaultFusionEJEEENS4_15FmhaFwdEpilogueIS6_fNS8_IJNS9_ILi64EEESB_SA_EEEEENS2_23IndividualTileSchedulerEJEEEEEvNT_6ParamsE,@function
        .size           _ZN7cutlass13device_kernelINS_4fmha6kernel28FmhaKernelTmaWarpSpecializedINS1_10collective30FmhaMainloopTmaWarpSpecializedINS_10bfloat16_tEffN4cute5tupleIJNS7_1CILi128EEESA_NS9_ILi80EEEEEENS8_IJiNS9_ILi1EEENS8_IJiiEEEEEESF_SF_NS4_13DefaultFusionEJEEENS4_15FmhaFwdEpilogueIS6_fNS8_IJNS9_ILi64EEESB_SA_EEEEENS2_23IndividualTileSchedulerEJEEEEEvNT_6ParamsE,(.L_x_112 - _ZN7cutlass13device_kernelINS_4fmha6kernel28FmhaKernelTmaWarpSpecializedINS1_10collective30FmhaMainloopTmaWarpSpecializedINS_10bfloat16_tEffN4cute5tupleIJNS7_1CILi128EEESA_NS9_ILi80EEEEEENS8_IJiNS9_ILi1EEENS8_IJiiEEEEEESF_SF_NS4_13DefaultFusionEJEEENS4_15FmhaFwdEpilogueIS6_fNS8_IJNS9_ILi64EEESB_SA_EEEEENS2_23IndividualTileSchedulerEJEEEEEvNT_6ParamsE)
        .other          _ZN7cutlass13device_kernelINS_4fmha6kernel28FmhaKernelTmaWarpSpecializedINS1_10collective30FmhaMainloopTmaWarpSpecializedINS_10bfloat16_tEffN4cute5tupleIJNS7_1CILi128EEESA_NS9_ILi80EEEEEENS8_IJiNS9_ILi1EEENS8_IJiiEEEEEESF_SF_NS4_13DefaultFusionEJEEENS4_15FmhaFwdEpilogueIS6_fNS8_IJNS9_ILi64EEESB_SA_EEEEENS2_23IndividualTileSchedulerEJEEEEEvNT_6ParamsE,@"STO_CUDA_ENTRY STV_DEFAULT"
_ZN7cutlass13device_kernelINS_4fmha6kernel28FmhaKernelTmaWarpSpecializedINS1_10collective30FmhaMainloopTmaWarpSpecializedINS_10bfloat16_tEffN4cute5tupleIJNS7_1CILi128EEESA_NS9_ILi80EEEEEENS8_IJiNS9_ILi1EEENS8_IJiiEEEEEESF_SF_NS4_13DefaultFusionEJEEENS4_15FmhaFwdEpilogueIS6_fNS8_IJNS9_ILi64EEESB_SA_EEEEENS2_23IndividualTileSchedulerEJEEEEEvNT_6ParamsE:
[----:B------:R-:W1:Y:S01]  /*0000*/  LDC R1, c[0x0][0x28] ;  /* 0x00000a00ff017b82 */ /* 0x000e620000000800 */
[----:B------:R-:W2:Y:S01]  /*0010*/  S2R R6, SR_TID.X ;  /* 0x0000000000067919 */ /* 0x000ea20000002100 */
[----:B------:R-:W-:Y:S01]  /*0020*/  ELECT P1, URZ, PT ;  /* 0x00000000003f782f */ /* 0x000fe20003820000 */
[----:B------:R-:W-:Y:S01]  /*0030*/  BSSY B0, `(.L_x_0) ;  /* 0x0000017000007945 */ /* 0x000fe20003800000 */
[----:B--2---:R-:W-:-:S05]  /*0040*/  SHF.R.U32.HI R0, RZ, 0x5, R6 ;  /* 0x00000005ff007819 */ /* 0x004fca0000011606 */
[----:B------:R-:W2:Y:S02]  /*0050*/  SHFL.IDX PT, R2, R0, RZ, 0x1f ;  /* 0x00001fff00027589 */ /* 0x000ea400000e0000 */
[----:B--2---:R-:W-:Y:S02]  /*0060*/  R2UR UR4, R2 ;  /* 0x00000000020472ca */ /* 0x004fe400000e0000 */
[----:B------:R-:W-:-:S06]  /*0070*/  SHF.R.U32.HI R2, RZ, 0x7, R6 ;  /* 0x00000007ff027819 */ /* 0x000fcc0000011606 */
[----:B------:R-:W2:Y:S05]  /*0080*/  SHFL.IDX PT, R2, R2, RZ, 0x1f ;  /* 0x00001fff02027589 */ /* 0x000eaa00000e0000 */
[----:B------:R-:W-:Y:S02]  /*0090*/  USHF.R.S32.HI UR5, URZ, 0x1f, UR4 ;  /* 0x0000001f3f057899 */ /* 0x000fe40008011404 */
[----:B------:R-:W-:Y:S02]  /*00a0*/  ISETP.NE.OR P0, PT, RZ, UR4, !P1 ;  /* 0x00000004ff007c0c */ /* 0x000fe4000cf05670 */
[----:B------:R-:W-:-:S04]  /*00b0*/  ULEA.HI UR5, UR5, UR4, URZ, 0x2 ;  /* 0x0000000405057291 */ /* 0x000fc8000f8f103f */
[----:B------:R-:W-:-:S04]  /*00c0*/  ULOP3.LUT UR5, UR5, 0xfffffffc, URZ, 0xc0, !UPT ;  /* 0xfffffffc05057892 */ /* 0x000fc8000f8ec03f */
[----:B------:R-:W-:-:S03]  /*00d0*/  UIADD3 UR5, UR4, -UR5, URZ ;  /* 0x8000000504057290 */ /* 0x000fc6000fffe03f */
[----:B-1----:R-:W-:Y:S09]  /*00e0*/  @P0 BRA `(.L_x_1) ;  /* 0x00000000002c0947 */ /* 0x002ff20003800000 */
[----:B------:R-:W-:Y:S02]  /*00f0*/  ULDC.64 UR6, c[0x0][0x198] ;  /* 0x0000660000067ab9 */ /* 0x000fe40000000a00 */
[----:B------:R-:W-:Y:S02]  /*0100*/  UIADD3 UR8, UP0, UR6, 0xf0, URZ ;  /* 0x000000f006087890 */ /* 0x000fe4000ff1e03f */
[----:B------:R-:W-:Y:S02]  /*0110*/  UIADD3 UR10, UP1, UR6, 0x1f0, URZ ;  /* 0x000001f0060a7890 */ /* 0x000fe4000ff3e03f */
[----:B------:R-:W-:Y:S02]  /*0120*/  UIADD3 UR6, UP2, UR6, 0x2f0, URZ ;  /* 0x000002f006067890 */ /* 0x000fe4000ff5e03f */
[----:B------:R-:W-:Y:S02]  /*0130*/  UIADD3.X UR9, URZ, UR7, URZ, UP0, !UPT ;  /* 0x000000073f097290 */ /* 0x000fe400087fe43f */
[----:B------:R-:W-:-:S02]  /*0140*/  UIADD3.X UR11, URZ, UR7, URZ, UP1, !UPT ;  /* 0x000000073f0b7290 */ /* 0x000fc40008ffe43f */
[----:B------:R-:W-:-:S05]  /*0150*/  UIADD3.X UR7, URZ, UR7, URZ, UP2, !UPT ;  /* 0x000000073f077290 */ /* 0x000fca00097fe43f */
[----:B------:R1:W-:Y:S02]  /*0160*/  UTMACCTL.PF [UR8] ;  /* 0x00000000080079b9 */ /* 0x0003e40008040000 */
[----:B------:R1:W-:Y:S02]  /*0170*/  UTMACCTL.PF [UR10] ;  /* 0x000000000a0079b9 */ /* 0x0003e40008040000 */
[----:B------:R1:W-:Y:S02]  /*0180*/  UTMACCTL.PF [UR6] ;  /* 0x00000000060079b9 */ /* 0x0003e40008040000 */
[----:B-1----:R-:W-:Y:S01]  /*0190*/  NOP ;  /* 0x0000000000007918 */ /* 0x002fe20000000000 */
.L_x_1:
[----:B------:R-:W-:Y:S05]  /*01a0*/  BSYNC B0 ;  /* 0x0000000000007941 */ /* 0x000fea0003800000 */
.L_x_0:
[----:B------:R-:W1:Y:S01]  /*01b0*/  SHFL.IDX PT, R3, R0, RZ, 0x1f ;  /* 0x00001fff00037589 */ /* 0x000e6200000e0000 */
[----:B--2---:R-:W-:Y:S01]  /*01c0*/  R2UR UR37, R2 ;  /* 0x00000000022572ca */ /* 0x004fe200000e0000 */
[----:B------:R-:W-:-:S12]  /*01d0*/  UISETP.NE.AND UP0, UPT, UR5, 0x1, UPT ;  /* 0x000000010500788c */ /* 0x000fd8000bf05270 */
[----:B------:R-:W-:Y:S02]  /*01e0*/  UIADD3 UR10, UR37, -0x1, URZ ;  /* 0xffffffff250a7890 */ /* 0x000fe4000fffe03f */
[----:B------:R-:W-:Y:S02]  /*01f0*/  UISETP.EQ.AND UP0, UPT, UR37, URZ, !UP0 ;  /* 0x0000003f2500728c */ /* 0x000fe4000c702270 */
[----:B------:R-:W-:Y:S02]  /*0200*/  UISETP.GE.U32.AND UP1, UPT, UR10, 0x4, UPT ;  /* 0x000000040a00788c */ /* 0x000fe4000bf26070 */
[----:B------:R-:W-:Y:S01]  /*0210*/  USEL UR4, URZ, 0x1, !UP0 ;  /* 0x000000013f047887 */ /* 0x000fe2000c000000 */
[----:B-1----:R-:W-:-:S03]  /*0220*/  ISETP.NE.AND P0, PT, R3, RZ, PT ;  /* 0x000000ff0300720c */ /* 0x002fc60003f05270 */
[----:B------:R-:W-:-:S10]  /*0230*/  USEL UR4, UR4, 0x2, UP1 ;  /* 0x0000000204047887 */ /* 0x000fd40008800000 */
[----:B------:R-:W-:Y:S05]  /*0240*/  @P0 BRA `(.L_x_2) ;  /* 0x0000000000480947 */ /* 0x000fea0003800000 */
[----:B------:R-:W1:Y:S01]  /*0250*/  S2UR UR11, SR_CgaCtaId ;  /* 0x00000000000b79c3 */ /* 0x000e620000008800 */
[----:B------:R-:W-:Y:S01]  /*0260*/  UMOV UR6, 0x400 ;  /* 0x0000040000067882 */ /* 0x000fe20000000000 */
[----:B------:R-:W-:Y:S01]  /*0270*/  UMOV UR7, 0x1 ;  /* 0x0000000100077882 */ /* 0x000fe20000000000 */
[----:B------:R-:W-:Y:S01]  /*0280*/  UMOV UR8, 0x80 ;  /* 0x0000008000087882 */ /* 0x000fe20000000000 */
[----:B------:R-:W-:Y:S01]  /*0290*/  ELECT P0, URZ, PT ;  /* 0x00000000003f782f */ /* 0x000fe20003800000 */
[----:B------:R-:W-:-:S04]  /*02a0*/  UIADD3 UR8, -UR8, 0x100000, URZ ;  /* 0x0010000008087890 */ /* 0x000fc8000fffe13f */
[----:B------:R-:W-:Y:S02]  /*02b0*/  USHF.L.U32 UR9, UR8, 0xb, URZ ;  /* 0x0000000b08097899 */ /* 0x000fe4000800063f */
[----:B------:R-:W-:Y:S02]  /*02c0*/  USHF.L.U32 UR8, UR8, 0x1, URZ ;  /* 0x0000000108087899 */ /* 0x000fe4000800063f */
[----:B-1----:R-:W-:Y:S02]  /*02d0*/  ULEA UR11, UR11, UR6, 0x18 ;  /* 0x000000060b0b7291 */ /* 0x002fe4000f8ec03f */
[----:B------:R-:W-:-:S04]  /*02e0*/  UIADD3 UR6, -UR7, 0x100000, URZ ;  /* 0x0010000007067890 */ /* 0x000fc8000fffe13f */
[----:B------:R-:W-:Y:S02]  /*02f0*/  USHF.L.U32 UR7, UR6, 0xb, URZ ;  /* 0x0000000b06077899 */ /* 0x000fe4000800063f */
[----:B------:R-:W-:Y:S01]  /*0300*/  USHF.L.U32 UR6, UR6, 0x1, URZ ;  /* 0x0000000106067899 */ /* 0x000fe2000800063f */
[----:B------:R-:W1:Y:S11]  /*0310*/  FENCE.VIEW.ASYNC.S ;  /* 0x00000000000073c6 */ /* 0x000e760000000000 */
[----:B-1----:R1:W2:Y:S01]  /*0320*/  SYNCS.EXCH.64 URZ, [UR11+0x1e050], UR6 ;  /* 0x01e050060b3f75b2 */ /* 0x0022a20008000100 */
[----:B------:R1:W3:Y:S01]  /*0330*/  SYNCS.EXCH.64 URZ, [UR11+0x1e060], UR8 ;  /* 0x01e060080b3f75b2 */ /* 0x0002e20008000100 */
[----:B------:R1:W4:Y:S01]  /*0340*/  SYNCS.EXCH.64 URZ, [UR11+0x1e058], UR6 ;  /* 0x01e058060b3f75b2 */ /* 0x0003220008000100 */
[----:B------:R1:W1:Y:S01]  /*0350*/  SYNCS.EXCH.64 URZ, [UR11+0x1e068], UR8 ;  /* 0x01e068080b3f75b2 */ /* 0x0002620008000100 */
[----:B------:R-:W-:Y:S01]  /*0360*/  NOP ;  /* 0x0000000000007918 */ /* 0x000fe20000000000 */
.L_x_2:
[----:B------:R-:W5:Y:S01]  /*0370*/  SHFL.IDX PT, R2, R0, RZ, 0x1f ;  /* 0x00001fff00027589 */ /* 0x000f6200000e0000 */
[----:B------:R-:W-:Y:S01]  /*0380*/  NOP ;  /* 0x0000000000007918 */ /* 0x000fe20000000000 */
[----:B-----5:R-:W-:-:S13]  /*0390*/  ISETP.NE.AND P0, PT, R2, RZ, PT ;  /* 0x000000ff0200720c */ /* 0x020fda0003f05270 */
[----:B------:R-:W-:Y:S05]  /*03a0*/  @P0 BRA `(.L_x_3) ;  /* 0x0000000000600947 */ /* 0x000fea0003800000 */
[----:B-1----:R-:W1:Y:S01]  /*03b0*/  S2UR UR7, SR_CgaCtaId ;  /* 0x00000000000779c3 */ /* 0x002e620000008800 */
[----:B------:R-:W-:Y:S01]  /*03c0*/  UMOV UR6, 0x400 ;  /* 0x0000040000067882 */ /* 0x000fe20000000000 */
[----:B------:R-:W-:Y:S01]  /*03d0*/  UMOV UR8, 0x1 ;  /* 0x0000000100087882 */ /* 0x000fe20000000000 */
[----:B------:R-:W-:Y:S01]  /*03e0*/  UMOV UR12, 0x100 ;  /* 0x00000100000c7882 */ /* 0x000fe20000000000 */
[----:B------:R-:W-:-:S04]  /*03f0*/  UIADD3 UR8, -UR8, 0x100000, URZ ;  /* 0x0010000008087890 */ /* 0x000fc8000fffe13f */
[----:B------:R-:W-:Y:S02]  /*0400*/  USHF.L.U32 UR9, UR8, 0xb, URZ ;  /* 0x0000000b08097899 */ /* 0x000fe4000800063f */
[----:B------:R-:W-:Y:S01]  /*0410*/  USHF.L.U32 UR8, UR8, 0x1, URZ ;  /* 0x0000000108087899 */ /* 0x000fe2000800063f */
[----:B------:R-:W-:Y:S01]  /*0420*/  ELECT P0, URZ, PT ;  /* 0x00000000003f782f */ /* 0x000fe20003800000 */
[----:B-1----:R-:W-:Y:S02]  /*0430*/  ULEA UR11, UR7, UR6, 0x18 ;  /* 0x00000006070b7291 */ /* 0x002fe4000f8ec03f */
[----:B------:R-:W-:-:S04]  /*0440*/  UIADD3 UR6, -UR12, 0x100000, URZ ;  /* 0x001000000c067890 */ /* 0x000fc8000fffe13f */
[----:B------:R-:W-:Y:S02]  /*0450*/  USHF.L.U32 UR7, UR6, 0xb, URZ ;  /* 0x0000000b06077899 */ /* 0x000fe4000800063f */
[----:B------:R-:W-:Y:S01]  /*0460*/  USHF.L.U32 UR6, UR6, 0x1, URZ ;  /* 0x0000000106067899 */ /* 0x000fe2000800063f */
[----:B------:R-:W1:Y:S03]  /*0470*/  FENCE.VIEW.ASYNC.S ;  /* 0x00000000000073c6 */ /* 0x000e660000000000 */
[----:B-1----:R1:W1:Y:S08]  /*0480*/  SYNCS.EXCH.64 URZ, [UR11+0x1e000], UR8 ;  /* 0x01e000080b3f75b2 */ /* 0x0022700008000100 */
[----:B------:R1:W1:Y:S01]  /*0490*/  SYNCS.EXCH.64 URZ, [UR11+0x1e028], UR6 ;  /* 0x01e028060b3f75b2 */ /* 0x0002620008000100 */
        /* <DEDUP_REMOVED lines=8> */
[----:B------:R-:W-:Y:S01]  /*0520*/  NOP ;  /* 0x0000000000007918 */ /* 0x000fe20000000000 */
.L_x_3:
        /* <DEDUP_REMOVED lines=21> */
[----:B------:R-:W-:Y:S01]  /*0680*/  NOP ;  /* 0x0000000000007918 */ /* 0x000fe20000000000 */
.L_x_4:
[----:B------:R-:W5:Y:S01]  /*0690*/  SHFL.IDX PT, R2, R0, RZ, 0x1f ;  /* 0x00001fff00027589 */ /* 0x000f6200000e0000 */
[----:B------:R-:W-:Y:S01]  /*06a0*/  ELECT P0, URZ, PT ;  /* 0x00000000003f782f */ /* 0x000fe20003800000 */
[----:B------:R-:W-:Y:S01]  /*06b0*/  NOP ;  /* 0x0000000000007918 */ /* 0x000fe20000000000 */
[----:B-1----:R-:W-:Y:S02]  /*06c0*/  UMOV UR6, 0x80 ;  /* 0x0000008000067882 */ /* 0x002fe40000000000 */
[C---:B-----5:R-:W-:Y:S02]  /*06d0*/  ISETP.NE.OR P0, PT, R2.reuse, RZ, !P0 ;  /* 0x000000ff0200720c */ /* 0x060fe40004705670 */
[----:B------:R-:W-:-:S11]  /*06e0*/  ISETP.NE.AND P2, PT, R2, RZ, PT ;  /* 0x000000ff0200720c */ /* 0x000fd60003f45270 */
[----:B------:R-:W-:Y:S01]  /*06f0*/  VOTEU.ALL UP0, P0 ;  /* 0x00000000003f7886 */ /* 0x000fe20000000000 */
[----:B------:R-:W-:Y:S01]  /*0700*/  VOTEU.ALL UP1, P0 ;  /* 0x00000000003f7886 */ /* 0x000fe20000020000 */
[----:B------:R-:W-:Y:S01]  /*0710*/  VOTEU.ALL UP2, P0 ;  /* 0x00000000003f7886 */ /* 0x000fe20000040000 */
[----:B------:R-:W-:Y:S02]  /*0720*/  VOTEU.ALL UP3, P0 ;  /* 0x00000000003f7886 */ /* 0x000fe40000060000 */
[----:B------:R-:W1:Y:S01]  /*0730*/  @!UP0 S2UR UR9, SR_CgaCtaId ;  /* 0x00000000000989c3 */ /* 0x000e620000008800 */
[----:B------:R-:W-:Y:S01]  /*0740*/  @!UP0 UMOV UR8, 0x400 ;  /* 0x0000040000088882 */ /* 0x000fe20000000000 */
[----:B------:R-:W-:-:S04]  /*0750*/  @!UP0 UIADD3 UR6, -UR6, 0x100000, URZ ;  /* 0x0010000006068890 */ /* 0x000fc8000fffe13f */
[----:B------:R-:W-:Y:S02]  /*0760*/  @!UP0 USHF.L.U32 UR7, UR6, 0xb, URZ ;  /* 0x0000000b06078899 */ /* 0x000fe4000800063f */
[----:B------:R-:W-:Y:S02]  /*0770*/  @!UP0 USHF.L.U32 UR6, UR6, 0x1, URZ ;  /* 0x0000000106068899 */ /* 0x000fe4000800063f */
[----:B-1----:R-:W-:Y:S01]  /*0780*/  @!UP0 ULEA UR8, UR9, UR8, 0x18 ;  /* 0x0000000809088291 */ /* 0x002fe2000f8ec03f */
[----:B------:R-:W-:Y:S01]  /*0790*/  VOTEU.ALL UP0, P0 ;  /* 0x00000000003f7886 */ /* 0x000fe20000000000 */
[----:B------:R-:W1:Y:S10]  /*07a0*/  FENCE.VIEW.ASYNC.S ;  /* 0x00000000000073c6 */ /* 0x000e740000000000 */
[----:B-1----:R1:W1:Y:S01]  /*07b0*/  @!UP0 SYNCS.EXCH.64 URZ, [UR8+0x1e090], UR6 ;  /* 0x01e09006083f85b2 */ /* 0x0022620008000100 */
[----:B------:R1:W1:Y:S01]  /*07c0*/  @!UP1 SYNCS.EXCH.64 URZ, [UR8+0x1e098], UR6 ;  /* 0x01e09806083f95b2 */ /* 0x0002620008000100 */
[----:B------:R1:W1:Y:S01]  /*07d0*/  @!UP2 SYNCS.EXCH.64 URZ, [UR8+0x1e0a0], UR6 ;  /* 0x01e0a006083fa5b2 */ /* 0x0002620008000100 */
[----:B------:R1:W1:Y:S01]  /*07e0*/  @!UP3 SYNCS.EXCH.64 URZ, [UR8+0x1e0a8], UR6 ;  /* 0x01e0a806083fb5b2 */ /* 0x0002620008000100 */
[----:B------:R-:W-:Y:S01]  /*07f0*/  NOP ;  /* 0x0000000000007918 */ /* 0x000fe20000000000 */
[----:B------:R-:W-:Y:S05]  /*0800*/  @P2 BRA `(.L_x_5) ;  /* 0x0000000000582947 */ /* 0x000fea0003800000 */
[----:B-1----:R-:W1:Y:S01]  /*0810*/  S2UR UR7, SR_CgaCtaId ;  /* 0x00000000000779c3 */ /* 0x002e620000008800 */
[----:B------:R-:W-:Y:S01]  /*0820*/  UMOV UR6, 0x400 ;  /* 0x0000040000067882 */ /* 0x000fe20000000000 */
[----:B------:R-:W-:Y:S01]  /*0830*/  UMOV UR8, 0x20 ;  /* 0x0000002000087882 */ /* 0x000fe20000000000 */
[----:B------:R-:W-:Y:S01]  /*0840*/  UMOV UR9, 0x80 ;  /* 0x0000008000097882 */ /* 0x000fe20000000000 */
[----:B------:R-:W-:Y:S01]  /*0850*/  ELECT P0, URZ, PT ;  /* 0x00000000003f782f */ /* 0x000fe20003800000 */
[----:B-1----:R-:W-:Y:S02]  /*0860*/  ULEA UR11, UR7, UR6, 0x18 ;  /* 0x00000006070b7291 */ /* 0x002fe4000f8ec03f */
[----:B------:R-:W-:-:S04]  /*0870*/  UIADD3 UR6, -UR8, 0x100000, URZ ;  /* 0x0010000008067890 */ /* 0x000fc8000fffe13f */
[----:B------:R-:W-:Y:S02]  /*0880*/  USHF.L.U32 UR7, UR6, 0xb, URZ ;  /* 0x0000000b06077899 */ /* 0x000fe4000800063f */
[----:B------:R-:W-:Y:S02]  /*0890*/  USHF.L.U32 UR6, UR6, 0x1, URZ ;  /* 0x0000000106067899 */ /* 0x000fe4000800063f */
        /* <DEDUP_REMOVED lines=13> */
.L_x_5:
[----:B------:R-:W-:Y:S01]  /*0970*/  ISETP.NE.AND P0, PT, RZ, UR37, PT ;  /* 0x00000025ff007c0c */ /* 0x000fe2000bf05270 */
[----:B------:R-:W-:Y:S01]  /*0980*/  NOP ;  /* 0x0000000000007918 */ /* 0x000fe20000000000 */
[----:B------:R-:W-:Y:S01]  /*0990*/  MOV R0, UR5 ;  /* 0x0000000500007c02 */ /* 0x000fe20008000f00 */
[----:B-1234-:R-:W-:Y:S03]  /*09a0*/  BAR.SYNC.DEFER_BLOCKING 0x0 ;  /* 0x0000000000007b1d */ /* 0x01efe60000010000 */
[----:B------:R-:W-:-:S07]  /*09b0*/  ISETP.EQ.AND P2, PT, R0, 0x1, P1 ;  /* 0x000000010000780c */ /* 0x000fce0000f42270 */
[----:B------:R-:W-:Y:S06]  /*09c0*/  @!P0 BRA `(.L_x_6) ;  /* 0x0000008400308947 */ /* 0x000fec0003800000 */
[----:B------:R-:W-:-:S06]  /*09d0*/  UISETP.GT.U32.AND UP0, UPT, UR10, 0x3, UPT ;  /* 0x000000030a00788c */ /* 0x000fcc000bf04070 */
[----:B------:R-:W-:-:S13]  /*09e0*/  PLOP3.LUT P0, PT, PT, PT, UP0, 0x80, 0x0 ;  /* 0x000000000000781c */ /* 0x000fda0003f0f008 */
[----:B------:R-:W-:Y:S05]  /*09f0*/  @P0 EXIT ;  /* 0x000000000000094d */ /* 0x000fea0003800000 */
.L_x_7:
[----:B------:R-:W-:-:S08]  /*0a00*/  NOP ;  /* 0x0000000000007918 */ /* 0x000fd00000000000 */
[----:B------:R-:W1:Y:S02]  /*0a10*/  USETMAXREG.TRY_ALLOC.CTAPOOL UP0, 0xf0 ;  /* 0x000000f0000079c8 */ /* 0x000e640008000600 */
[----:B-1----:R-:W-:-:S13]  /*0a20*/  PLOP3.LUT P0, PT, PT, PT, UP0, 0x80, 0x0 ;  /* 0x000000000000781c */ /* 0x002fda0003f0f008 */
[----:B------:R-:W-:Y:S05]  /*0a30*/  @!P0 BRA `(.L_x_7) ;  /* 0xfffffffc00f08947 */ /* 0x000fea000383ffff */
[----:B------:R-:W-:Y:S01]  /*0a40*/  UISETP.NE.AND UP0, UPT, UR37, 0x1, UPT ;  /* 0x000000012500788c */ /* 0x000fe2000bf05270 */
[----:B------:R-:W1:Y:S01]  /*0a50*/  S2UR UR42, SR_CTAID.X ;  /* 0x00000000002a79c3 */ /* 0x000e620000002500 */
[----:B------:R-:W-:Y:S01]  /*0a60*/  UMOV UR5, URZ ;  /* 0x0000003f00057c82 */ /* 0x000fe20008000000 */
[----:B------:R-:W-:-:S03]  /*0a70*/  UMOV UR6, URZ ;  /* 0x0000003f00067c82 */ /* 0x000fc60008000000 */
[----:B------:R-:W-:-:S13]  /*0a80*/  PLOP3.LUT P0, PT, PT, PT, UP0, 0x80, 0x0 ;  /* 0x000000000000781c */ /* 0x000fda0003f0f008 */
[----:B------:R-:W-:Y:S05]  /*0a90*/  @!P0 BRA `(.L_x_8) ;  /* 0x00000000003c8947 */ /* 0x000fea0003800000 */
[----:B------:R-:W-:Y:S01]  /*0aa0*/  UISETP.NE.AND UP0, UPT, UR37, 0x2, UPT ;  /* 0x000000022500788c */ /* 0x000fe2000bf05270 */
[----:B------:R-:W-:-:S05]  /*0ab0*/  UMOV UR6, 0x1 ;  /* 0x0000000100067882 */ /* 0x000fca0000000000 */
[----:B------:R-:W-:-:S13]  /*0ac0*/  PLOP3.LUT P1, PT, PT, PT, UP0, 0x80, 0x0 ;  /* 0x000000000000781c */ /* 0x000fda0003f2f008 */
[----:B------:R-:W-:Y:S05]  /*0ad0*/  @!P1 BRA `(.L_x_8) ;  /* 0x00000000002c9947 */ /* 0x000fea0003800000 */
[----:B------:R-:W-:-:S06]  /*0ae0*/  UISETP.NE.AND UP0, UPT, UR37, 0x3, UPT ;  /* 0x000000032500788c */ /* 0x000fcc000bf05270 */
[----:B------:R-:W-:-:S13]  /*0af0*/  PLOP3.LUT P1, PT, PT, PT, UP0, 0x80, 0x0 ;  /* 0x000000000000781c */ /* 0x000fda0003f2f008 */
[----:B------:R-:W-:Y:S05]  /*0b00*/  @!P1 BRA `(.L_x_9) ;  /* 0x0000000000189947 */ /* 0x000fea0003800000 */
[----:B------:R-:W-:-:S11]  /*0b10*/  UISETP.NE.AND UP0, UPT, UR37, 0x4, UPT ;  /* 0x000000042500788c */ /* 0x000fd6000bf05270 */
[----:B------:R-:W-:Y:S01]  /*0b20*/  @!UP0 UMOV UR5, 0x1 ;  /* 0x0000000100058882 */ /* 0x000fe20000000000 */
[----:B------:R-:W-:Y:S01]  /*0b30*/  @!UP0 UMOV UR6, 0x1 ;  /* 0x0000000100068882 */ /* 0x000fe20000000000 */
[----:B------:R-:W-:Y:S01]  /*0b40*/  @UP0 UMOV UR5, URZ ;  /* 0x0000003f00050c82 */ /* 0x000fe20008000000 */
[----:B------:R-:W-:Y:S01]  /*0b50*/  @UP0 UMOV UR6, URZ ;  /* 0x0000003f00060c82 */ /* 0x000fe20008000000 */
[----:B------:R-:W-:Y:S05]  /*0b60*/  BRA `(.L_x_8) ;  /* 0x0000000000087947 */ /* 0x000fea0003800000 */
.L_x_9:
[----:B------:R-:W-:Y:S01]  /*0b70*/  UMOV UR5, 0x1 ;  /* 0x0000000100057882 */ /* 0x000fe20000000000 */
[----:B------:R-:W-:-:S05]  /*0b80*/  UMOV UR6, URZ ;  /* 0x0000003f00067c82 */ /* 0x000fca0008000000 */
.L_x_8:
[----:B------:R-:W-:Y:S05]  /*0b90*/  @!P0 BRA `(.L_x_10) ;  /* 0x00000000003c8947 */ /* 0x000fea0003800000 */
[----:B------:R-:W-:-:S06]  /*0ba0*/  UISETP.NE.AND UP0, UPT, UR37, 0x2, UPT ;  /* 0x000000022500788c */ /* 0x000fcc000bf05270 */
[----:B------:R-:W-:-:S13]  /*0bb0*/  PLOP3.LUT P0, PT, PT, PT, UP0, 0x80, 0x0 ;  /* 0x000000000000781c */ /* 0x000fda0003f0f008 */
[----:B------:R-:W-:Y:S05]  /*0bc0*/  @!P0 BRA `(.L_x_11) ;  /* 0x0000000000288947 */ /* 0x000fea0003800000 */
[----:B------:R-:W-:-:S06]  /*0bd0*/  UISETP.NE.AND UP0, UPT, UR37, 0x3, UPT ;  /* 0x000000032500788c */ /* 0x000fcc000bf05270 */
[----:B------:R-:W-:-:S13]  /*0be0*/  PLOP3.LUT P0, PT, PT, PT, UP0, 0x80, 0x0 ;  /* 0x000000000000781c */ /* 0x000fda0003f0f008 */
[----:B------:R-:W-:Y:S05]  /*0bf0*/  @!P0 BRA `(.L_x_12) ;  /* 0x0000000000148947 */ /* 0x000fea0003800000 */
[----:B------:R-:W-:-:S06]  /*0c00*/  UISETP.NE.AND UP0, UPT, UR37, 0x4, UPT ;  /* 0x000000042500788c */ /* 0x000fcc000bf05270 */
[----:B------:R-:W-:-:S13]  /*0c10*/  PLOP3.LUT P0, PT, PT, PT, UP0, 0x80, 0x0 ;  /* 0x000000000000781c */ /* 0x000fda0003f0f008 */
[----:B------:R-:W-:Y:S05]  /*0c20*/  @P0 BRA `(.L_x_13) ;  /* 0x00000000001c0947 */ /* 0x000fea0003800000 */
[----:B-1----:R-:W-:Y:S01]  /*0c30*/  ULEA UR42, UR42, 0x3, 0x1 ;  /* 0x000000032a2a7891 */ /* 0x002fe2000f8e083f */
[----:B------:R-:W-:Y:S11]  /*0c40*/  BRA `(.L_x_13) ;  /* 0x0000000000147947 */ /* 0x000ff60003800000 */
.L_x_12:
[----:B-1----:R-:W-:Y:S01]  /*0c50*/  ULEA UR42, UR42, 0x2, 0x1 ;  /* 0x000000022a2a7891 */ /* 0x002fe2000f8e083f */
[----:B------:R-:W-:Y:S11]  /*0c60*/  BRA `(.L_x_13) ;  /* 0x00000000000c7947 */ /* 0x000ff60003800000 */
.L_x_11:
[----:B-1----:R-:W-:Y:S01]  /*0c70*/  ULEA UR42, UR42, 0x1, 0x1 ;  /* 0x000000012a2a7891 */ /* 0x002fe2000f8e083f */
[----:B------:R-:W-:Y:S11]  /*0c80*/  BRA `(.L_x_13) ;  /* 0x0000000000047947 */ /* 0x000ff60003800000 */
.L_x_10:
[----:B-1----:R-:W-:-:S12]  /*0c90*/  USHF.L.U32 UR42, UR42, 0x1, URZ ;  /* 0x000000012a2a7899 */ /* 0x002fd8000800063f */
.L_x_13:
[----:B------:R-:W-:-:S04]  /*0ca0*/  ULOP3.LUT UR7, UR4, 0x1, URZ, 0xfc, !UPT ;  /* 0x0000000104077892 */ /* 0x000fc8000f8efc3f */
[----:B------:R-:W-:-:S06]  /*0cb0*/  UISETP.NE.AND UP0, UPT, UR7, 0x3, UPT ;  /* 0x000000030700788c */ /* 0x000fcc000bf05270 */
[----:B------:R-:W-:-:S13]  /*0cc0*/  PLOP3.LUT P0, PT, PT, PT, UP0, 0x80, 0x0 ;  /* 0x000000000000781c */ /* 0x000fda0003f0f008 */
[----:B------:R-:W-:Y:S05]  /*0cd0*/  @!P0 BRA `(.L_x_14) ;  /* 0x0000000000048947 */ /* 0x000fea0003800000 */
[----:B-1----:R-:W-:Y:S01]  /*0ce0*/  BPT.TRAP 0x1 ;  /* 0x000000040000795c */ /* 0x002fe20000300000 */
.L_x_14:
[----:B------:R-:W2:Y:S01]  /*0cf0*/  S2UR UR7, SR_CgaCtaId ;  /* 0x00000000000779c3 */ /* 0x000ea20000008800 */
[----:B------:R-:W-:Y:S01]  /*0d00*/  UMOV UR36, 0x400 ;  /* 0x0000040000247882 */ /* 0x000fe20000000000 */
[----:B------:R-:W-:-:S04]  /*0d10*/  MOV R0, UR5 ;  /* 0x0000000500007c02 */ /* 0x000fc80008000f00 */
[----:B------:R-:W-:Y:S01]  /*0d20*/  SHF.L.U32 R0, R0, 0x1f, RZ ;  /* 0x0000001f00007819 */ /* 0x000fe200000006ff */
[----:B--2---:R-:W-:-:S04]  /*0d30*/  ULEA UR36, UR7, UR36, 0x18 ;  /* 0x0000002407247291 */ /* 0x004fc8000f8ec03f */
[----:B------:R-:W-:-:S09]  /*0d40*/  ULEA UR7, UR6, UR36, 0x3 ;  /* 0x0000002406077291 */ /* 0x000fd2000f8e183f */
[----:B------:R-:W2:Y:S02]  /*0d50*/  SYNCS.PHASECHK.TRANS64.TRYWAIT P1, [UR7+0x1e050], R0 ;  /* 0x01e05000ff0075a7 */ /* 0x000ea40008020147 */
[----:B--2---:R-:W-:Y:S05]  /*0d60*/  @!P1 BRA `(.L_x_15) ;  /* 0x0000009800ec9947 */ /* 0x004fea0003800000 */
.L_x_95:
[----:B------:R-:W-:Y:S05]  /*0d70*/  @!P0 BRA `(.L_x_16) ;  /* 0x0000000000048947 */ /* 0x000fea0003800000 */
[----:B-1----:R-:W-:Y:S01]  /*0d80*/  BPT.TRAP 0x1 ;  /* 0x000000040000795c */ /* 0x002fe20000300000 */
.L_x_16:
[----:B------:R-:W-:-:S04]  /*0d90*/  SHF.L.U32 R5, RZ, 0x1f, RZ ;  /* 0x0000001fff057819 */ /* 0x000fc800000006ff */
[----:B------:R-:W3:Y:S02]  /*0da0*/  SYNCS.PHASECHK.TRANS64.TRYWAIT P1, [UR36+0x1e000], R5 ;  /* 0x01e00005ff0075a7 */ /* 0x000ee40008020164 */
[----:B---3--:R-:W-:Y:S05]  /*0db0*/  @!P1 BRA `(.L_x_17) ;  /* 0x0000009800f09947 */ /* 0x008fea0003800000 */
.L_x_96:
[----:B------:R-:W-:Y:S02]  /*0dc0*/  UIADD3 UR7, UR37, -0x1, URZ ;  /* 0xffffffff25077890 */ /* 0x000fe4000fffe03f */
[----:B------:R-:W-:-:S04]  /*0dd0*/  UIADD3 UR28, UR36, 0x1e090, URZ ;  /* 0x0001e090241c7890 */ /* 0x000fc8000fffe03f */
[----:B------:R-:W-:Y:S01]  /*0de0*/  ISETP.NE.AND P1, PT, RZ, UR7, PT ;  /* 0x00000007ff007c0c */ /* 0x000fe2000bf25270 */
[----:B------:R-:W-:Y:S02]  /*0df0*/  ULEA UR10, UR10, UR28, 0x3 ;  /* 0x0000001c0a0a7291 */ /* 0x000fe4000f8e183f */
[----:B------:R-:W-:Y:S01]  /*0e00*/  USHF.L.U32 UR7, UR7, 0x3, URZ ;  /* 0x0000000307077899 */ /* 0x000fe2000800063f */
[----:B--2---:R-:W-:-:S04]  /*0e10*/  SEL R0, RZ, 0x1, P1 ;  /* 0x00000001ff007807 */ /* 0x004fc80000800000 */
[----:B------:R-:W-:-:S04]  /*0e20*/  SHF.L.U32 R0, R0, 0x1f, RZ ;  /* 0x0000001f00007819 */ /* 0x000fc800000006ff */
[----:B------:R-:W2:Y:S02]  /*0e30*/  SYNCS.PHASECHK.TRANS64.TRYWAIT P1, [UR10], R0 ;  /* 0x00000000ff0075a7 */ /* 0x000ea4000802014a */
[----:B--2---:R-:W-:Y:S05]  /*0e40*/  @!P1 BRA `(.L_x_18) ;  /* 0x0000009800e49947 */ /* 0x004fea0003800000 */
.L_x_97:
[----:B------:R-:W-:Y:S01]  /*0e50*/  USHF.R.U32.HI UR5, URZ, 0x4, UR36 ;  /* 0x000000043f057899 */ /* 0x000fe20008011624 */
[----:B------:R-:W-:Y:S01]  /*0e60*/  WARPGROUP.ARRIVE ;  /* 0x00000000000079c5 */ /* 0x000fe20000000000 */
[----:B------:R-:W-:Y:S02]  /*0e70*/  UIADD3 UR8, UR36, 0x5000, URZ ;  /* 0x0000500024087890 */ /* 0x000fe4000fffe03f */
[----:B------:R-:W-:Y:S02]  /*0e80*/  ULOP3.LUT UR5, UR5, 0x3fff, URZ, 0xc0, !UPT ;  /* 0x00003fff05057892 */ /* 0x000fe4000f8ec03f */
[----:B------:R-:W-:Y:S02]  /*0e90*/  USHF.R.U32.HI UR8, URZ, 0x4, UR8 ;  /* 0x000000043f087899 */ /* 0x000fe40008011608 */
[----:B------:R-:W-:Y:S02]  /*0ea0*/  ULOP3.LUT UR24, UR5, 0x10000, URZ, 0xfc, !UPT ;  /* 0x0001000005187892 */ /* 0x000fe4000f8efc3f */
[----:B------:R-:W-:-:S02]  /*0eb0*/  ULOP3.LUT UR5, UR8, 0x3fff, URZ, 0xc0, !UPT ;  /* 0x00003fff08057892 */ /* 0x000fc4000f8ec03f */
[----:B------:R-:W-:Y:S02]  /*0ec0*/  UIMAD UR24, UR6, 0x280, UR24 ;  /* 0x00000280061878a4 */ /* 0x000fe4000f8e0218 */
[----:B------:R-:W-:Y:S01]  /*0ed0*/  ULOP3.LUT UR6, UR5, 0x10000, URZ, 0xfc, !UPT ;  /* 0x0001000005067892 */ /* 0x000fe2000f8efc3f */
[----:B------:R-:W-:Y:S01]  /*0ee0*/  UMOV UR9, 0xc0000010 ;  /* 0xc000001000097882 */ /* 0x000fe20000000000 */
[----:B------:R-:W-:Y:S01]  /*0ef0*/  UMOV UR11, 0xc0000010 ;  /* 0xc0000010000b7882 */ /* 0x000fe20000000000 */
[----:B------:R-:W-:Y:S02]  /*0f00*/  UIADD3 UR12, UR24, 0x80, URZ ;  /* 0x00000080180c7890 */ /* 0x000fe4000fffe03f */
[----:B------:R-:W-:Y:S02]  /*0f10*/  UMOV UR8, UR24 ;  /* 0x0000001800087c82 */ /* 0x000fe40008000000 */
[----:B------:R-:W-:Y:S01]  /*0f20*/  UMOV UR10, UR6 ;  /* 0x00000006000a7c82 */ /* 0x000fe20008000000 */
[----:B------:R-:W-:Y:S01]  /*0f30*/  UIADD3 UR14, UR6, 0x100, URZ ;  /* 0x00000100060e7890 */ /* 0x000fe2000fffe03f */
[----:B------:R-:W-:Y:S01]  /*0f40*/  HGMMA.64x128x16.F32.BF16 R24, gdesc[UR8], RZ, !UPT, gsb0 ;  /* 0x01e00000081879f0 */ /* 0x000fe2000c0018ff */
[----:B------:R-:W-:Y:S01]  /*0f50*/  UMOV UR13, 0xc0000010 ;  /* 0xc0000010000d7882 */ /* 0x000fe20000000000 */
[----:B------:R-:W-:Y:S01]  /*0f60*/  UMOV UR15, 0xc0000010 ;  /* 0xc0000010000f7882 */ /* 0x000fe20000000000 */
[----:B------:R-:W-:-:S02]  /*0f70*/  UIADD3 UR16, UR24, 0x100, URZ ;  /* 0x0000010018107890 */ /* 0x000fc4000fffe03f */
[----:B------:R-:W-:Y:S01]  /*0f80*/  UIADD3 UR18, UR6, 0x200, URZ ;  /* 0x0000020006127890 */ /* 0x000fe2000fffe03f */
[----:B------:R-:W-:Y:S01]  /*0f90*/  UMOV UR17, 0xc0000010 ;  /* 0xc000001000117882 */ /* 0x000fe20000000000 */
[----:B------:R-:W-:Y:S01]  /*0fa0*/  UMOV UR19, 0xc0000010 ;  /* 0xc000001000137882 */ /* 0x000fe20000000000 */
[----:B------:R-:W-:Y:S02]  /*0fb0*/  UIADD3 UR20, UR24, 0x180, URZ ;  /* 0x0000018018147890 */ /* 0x000fe4000fffe03f */
[----:B------:R-:W-:Y:S01]  /*0fc0*/  UIADD3 UR22, UR6, 0x300, URZ ;  /* 0x0000030006167890 */ /* 0x000fe2000fffe03f */
[----:B------:R-:W-:Y:S01]  /*0fd0*/  UMOV UR21, 0xc0000010 ;  /* 0xc000001000157882 */ /* 0x000fe20000000000 */
[----:B------:R-:W-:Y:S01]  /*0fe0*/  UMOV UR23, 0xc0000010 ;  /* 0xc000001000177882 */ /* 0x000fe20000000000 */
[----:B------:R-:W-:Y:S02]  /*0ff0*/  UIADD3 UR24, UR24, 0x200, URZ ;  /* 0x0000020018187890 */ /* 0x000fe4000fffe03f */
[----:B------:R-:W-:Y:S01]  /*1000*/  UIADD3 UR26, UR6, 0x400, URZ ;  /* 0x00000400061a7890 */ /* 0x000fe2000fffe03f */
[----:B------:R-:W-:Y:S01]  /*1010*/  UMOV UR25, 0xc0000010 ;  /* 0xc000001000197882 */ /* 0x000fe20000000000 */
[----:B------:R-:W-:Y:S01]  /*1020*/  UMOV UR27, 0xc0000010 ;  /* 0xc0000010001b7882 */ /* 0x000fe20000000000 */
[----:B------:R-:W-:Y:S01]  /*1030*/  ULDC UR10, c[0x0][0x604] ;  /* 0x00018100000a7ab9 */ /* 0x000fe20000000800 */
[----:B------:R-:W-:Y:S01]  /*1040*/  ULDC UR11, c[0x0][0x604] ;  /* 0x00018100000b7ab9 */ /* 0x000fe20000000800 */
[----:B------:R-:W-:Y:S01]  /*1050*/  ULOP3.LUT UR7, UR7, 0x8, URZ, 0xc, !UPT ;  /* 0x0000000807077892 */ /* 0x000fe2000f8e0c3f */
[----:B------:R-:W-:-:S02]  /*1060*/  WARPGROUP.DEPBAR.LE gsb0, 0x0 ;  /* 0x00008000000079c5 */ /* 0x000fc40000010000 */
[----:B------:R-:W-:-:S06]  /*1070*/  WARPGROUP.ARRIVE ;  /* 0x00000000000079c5 */ /* 0x000fcc0000000000 */
[----:B------:R-:W-:Y:S03]  /*1080*/  HGMMA.64x128x16.F32.BF16 R24, gdesc[UR12], R24, gsb0 ;  /* 0x01e000000c1879f0 */ /* 0x000fe60008001818 */
[----:B------:R-:W-:Y:S02]  /*1090*/  WARPGROUP.DEPBAR.LE gsb0, 0x0 ;  /* 0x00008000000079c5 */ /* 0x000fe40000010000 */
[----:B------:R-:W-:-:S07]  /*10a0*/  WARPGROUP.ARRIVE ;  /* 0x00000000000079c5 */ /* 0x000fce0000000000 */
        /* <DEDUP_REMOVED lines=8> */
[----:B--2---:R-:W-:-:S04]  /*1130*/  FMNMX R3, R24, R25, !PT ;  /* 0x0000001918037209 */ /* 0x004fc80007800000 */
[----:B------:R-:W-:-:S04]  /*1140*/  FMNMX R0, R28, R3, !PT ;  /* 0x000000031c007209 */ /* 0x000fc80007800000 */
        /* <DEDUP_REMOVED lines=9> */
[----:B------:R-:W-:Y:S02]  /*11e0*/  FMNMX R0, R48, R3, !PT ;  /* 0x0000000330007209 */ /* 0x000fe40007800000 */
[----:B------:R-:W-:Y:S02]  /*11f0*/  FMNMX R3, R26, R27, !PT ;  /* 0x0000001b1a037209 */ /* 0x000fe40007800000 */
[----:B------:R-:W-:Y:S02]  /*1200*/  FMNMX R7, R49, R0, !PT ;  /* 0x0000000031077209 */ /* 0x000fe40007800000 */
[----:B------:R-:W-:Y:S02]  /*1210*/  FMNMX R0, R30, R3, !PT ;  /* 0x000000031e007209 */ /* 0x000fe40007800000 */
[----:B------:R-:W-:Y:S02]  /*1220*/  FMNMX R2, R52, R7, !PT ;  /* 0x0000000734027209 */ /* 0x000fe40007800000 */
[----:B------:R-:W-:-:S02]  /*1230*/  FMNMX R3, R31, R0, !PT ;  /* 0x000000001f037209 */ /* 0x000fc40007800000 */
        /* <DEDUP_REMOVED lines=33> */
[----:B------:R-:W-:-:S03]  /*1450*/  FMNMX R0, R66, R3, !PT ;  /* 0x0000000342007209 */ /* 0x000fc60007800000 */
[----:B------:R-:W2:Y:S01]  /*1460*/  SHFL.BFLY PT, R7, R2, 0x1, 0x1f ;  /* 0x0c201f0002077f89 */ /* 0x000ea200000e0000 */
[----:B------:R-:W-:-:S04]  /*1470*/  FMNMX R3, R67, R0, !PT ;  /* 0x0000000043037209 */ /* 0x000fc80007800000 */
[----:B------:R-:W-:-:S04]  /*1480*/  FMNMX R0, R70, R3, !PT ;  /* 0x0000000346007209 */ /* 0x000fc80007800000 */
[----:B------:R-:W-:-:S04]  /*1490*/  FMNMX R3, R71, R0, !PT ;  /* 0x0000000047037209 */ /* 0x000fc80007800000 */
[----:B------:R-:W-:-:S04]  /*14a0*/  FMNMX R0, R74, R3, !PT ;  /* 0x000000034a007209 */ /* 0x000fc80007800000 */
[----:B------:R-:W-:-:S04]  /*14b0*/  FMNMX R3, R75, R0, !PT ;  /* 0x000000004b037209 */ /* 0x000fc80007800000 */
[----:B------:R-:W-:Y:S02]  /*14c0*/  FMNMX R0, R78, R3, !PT ;  /* 0x000000034e007209 */ /* 0x000fe40007800000 */
[----:B--2---:R-:W-:Y:S02]  /*14d0*/  FMNMX R7, R2, R7, !PT ;  /* 0x0000000702077209 */ /* 0x004fe40007800000 */
[----:B------:R-:W-:-:S03]  /*14e0*/  FMNMX R3, R79, R0, !PT ;  /* 0x000000004f037209 */ /* 0x000fc60007800000 */
[----:B------:R-:W2:Y:S01]  /*14f0*/  SHFL.BFLY PT, R4, R7, 0x2, 0x1f ;  /* 0x0c401f0007047f89 */ /* 0x000ea200000e0000 */
[----:B------:R-:W-:-:S04]  /*1500*/  FMNMX R0, R82, R3, !PT ;  /* 0x0000000352007209 */ /* 0x000fc80007800000 */
[----:B------:R-:W-:-:S04]  /*1510*/  FMNMX R3, R83, R0, !PT ;  /* 0x0000000053037209 */ /* 0x000fc80007800000 */
[----:B------:R-:W-:-:S04]  /*1520*/  FMNMX R0, R86, R3, !PT ;  /* 0x0000000356007209 */ /* 0x000fc80007800000 */
[----:B------:R-:W-:-:S05]  /*1530*/  FMNMX R0, R87, R0, !PT ;  /* 0x0000000057007209 */ /* 0x000fca0007800000 */
[----:B------:R-:W3:Y:S01]  /*1540*/  SHFL.BFLY PT, R9, R0, 0x1, 0x1f ;  /* 0x0c201f0000097f89 */ /* 0x000ee200000e0000 */
[----:B--2---:R-:W-:-:S04]  /*1550*/  FMNMX R3, R7, R4, !PT ;  /* 0x0000000407037209 */ /* 0x004fc80007800000 */
[----:B------:R-:W-:-:S04]  /*1560*/  FSETP.NEU.AND P1, PT, R3, -INF , PT ;  /* 0xff8000000300780b */ /* 0x000fc80003f2d000 */
[----:B------:R-:W-:-:S05]  /*1570*/  FSEL R2, R3, RZ, P1 ;  /* 0x000000ff03027208 */ /* 0x000fca0000800000 */
[----:B------:R-:W-:Y:S01]  /*1580*/  FMUL R2, R2, UR10 ;  /* 0x0000000a02027c20 */ /* 0x000fe20008400000 */
[----:B------:R-:W-:-:S03]  /*1590*/  ULDC UR10, c[0x0][0x604] ;  /* 0x00018100000a7ab9 */ /* 0x000fc60000000800 */
[--C-:B------:R-:W-:Y:S01]  /*15a0*/  FFMA R24, R24, UR10, -R2.reuse ;  /* 0x0000000a18187c23 */ /* 0x100fe20008000802 */
[----:B---3--:R-:W-:Y:S01]  /*15b0*/  FMNMX R9, R0, R9, !PT ;  /* 0x0000000900097209 */ /* 0x008fe20007800000 */
[----:B------:R-:W-:Y:S02]  /*15c0*/  ULDC UR10, c[0x0][0x604] ;  /* 0x00018100000a7ab9 */ /* 0x000fe40000000800 */
[--C-:B------:R-:W-:Y:S01]  /*15d0*/  FFMA R7, R25, UR10, -R2.reuse ;  /* 0x0000000a19077c23 */ /* 0x100fe20008000802 */
[----:B------:R-:W-:Y:S01]  /*15e0*/  ULDC UR10, c[0x0][0x604] ;  /* 0x00018100000a7ab9 */ /* 0x000fe20000000800 */
[----:B------:R-:W2:Y:S01]  /*15f0*/  SHFL.BFLY PT, R4, R9, 0x2, 0x1f ;  /* 0x0c401f0009047f89 */ /* 0x000ea200000e0000 */
[--C-:B------:R-:W-:Y:S01]  /*1600*/  FFMA R6, R28, UR10, -R2.reuse ;  /* 0x0000000a1c067c23 */ /* 0x100fe20008000802 */
[----:B------:R-:W-:Y:S01]  /*1610*/  ULDC UR10, c[0x0][0x604] ;  /* 0x00018100000a7ab9 */ /* 0x000fe20000000800 */
[----:B------:R-:W-:Y:S01]  /*1620*/  FSETP.GEU.AND P1, PT, R24, -126, PT ;  /* 0xc2fc00001800780b */ /* 0x000fe20003f2e000 */
[--C-:B------:R-:W-:Y:S01]  /*1630*/  FFMA R29, R29, UR10, -R2.reuse ;  /* 0x0000000a1d1d7c23 */ /* 0x100fe20008000802 */
[----:B------:R-:W-:Y:S01]  /*1640*/  ULDC UR10, c[0x0][0x604] ;  /* 0x00018100000a7ab9 */ /* 0x000fe20000000800 */
[----:B------:R-:W-:Y:S01]  /*1650*/  FSETP.GEU.AND P4, PT, R7, -126, PT ;  /* 0xc2fc00000700780b */ /* 0x000fe20003f8e000 */
[--C-:B------:R-:W-:Y:S01]  /*1660*/  FFMA R28, R32, UR10, -R2.reuse ;  /* 0x0000000a201c7c23 */ /* 0x100fe20008000802 */
[----:B------:R-:W-:Y:S01]  /*1670*/  ULDC UR10, c[0x0][0x604] ;  /* 0x00018100000a7ab9 */ /* 0x000fe20000000800 */
[----:B------:R-:W-:Y:S01]  /*1680*/  FSETP.GEU.AND P2, PT, R29, -126, PT ;  /* 0xc2fc00001d00780b */ /* 0x000fe20003f4e000 */
[--C-:B------:R-:W-:Y:S01]  /*1690*/  FFMA R11, R33, UR10, -R2.reuse ;  /* 0x0000000a210b7c23 */ /* 0x100fe20008000802 */
[----:B------:R-:W-:Y:S01]  /*16a0*/  FSETP.GEU.AND P3, PT, R6, -126, PT ;  /* 0xc2fc00000600780b */ /* 0x000fe20003f6e000 */
[----:B------:R-:W-:Y:S01]  /*16b0*/  ULDC UR10, c[0x0][0x604] ;  /* 0x00018100000a7ab9 */ /* 0x000fe20000000800 */
[----:B------:R-:W-:Y:S01]  /*16c0*/  FSETP.GEU.AND P6, PT, R28, -126, PT ;  /* 0xc2fc00001c00780b */ /* 0x000fe20003fce000 */
[--C-:B------:R-:W-:Y:S01]  /*16d0*/  FFMA R8, R36, UR10, -R2.reuse ;  /* 0x0000000a24087c23 */ /* 0x100fe20008000802 */
[----:B------:R-:W-:Y:S01]  /*16e0*/  ULDC UR10, c[0x0][0x604] ;  /* 0x00018100000a7ab9 */ /* 0x000fe20000000800 */
[----:B------:R-:W-:Y:S01]  /*16f0*/  @!P1 FMUL R24, R24, 0.5 ;  /* 0x3f00000018189820 */ /* 0x000fe20000400000 */
[--C-:B------:R-:W-:Y:S01]  /*1700*/  FFMA R13, R37, UR10, -R2.reuse ;  /* 0x0000000a250d7c23 */ /* 0x100fe20008000802 */
[----:B------:R-:W-:Y:S01]  /*1710*/  ULDC UR10, c[0x0][0x604] ;  /* 0x00018100000a7ab9 */ /* 0x000fe20000000800 */
[----:B------:R-:W-:Y:S01]  /*1720*/  @!P4 FMUL R7, R7, 0.5 ;  /* 0x3f0000000707c820 */ /* 0x000fe20000400000 */
[--C-:B------:R-:W-:Y:S01]  /*1730*/  FFMA R32, R40, UR10, -R2.reuse ;  /* 0x0000000a28207c23 */ /* 0x100fe20008000802 */
[----:B------:R-:W-:Y:S01]  /*1740*/  ULDC UR10, c[0x0][0x604] ;  /* 0x00018100000a7ab9 */ /* 0x000fe20000000800 */
[----:B------:R-:W-:Y:S01]  /*1750*/  @!P2 FMUL R29, R29, 0.5 ;  /* 0x3f0000001d1da820 */ /* 0x000fe20000400000 */
[----:B------:R-:W3:Y:S01]  /*1760*/  MUFU.EX2 R24, R24 ;  /* 0x0000001800187308 */ /* 0x000ee20000000800 */
[----:B--2---:R-:W-:Y:S01]  /*1770*/  FMNMX R4, R9, R4, !PT ;  /* 0x0000000409047209 */ /* 0x004fe20007800000 */
[----:B------:R-:W-:Y:S01]  /*1780*/  @!P3 FMUL R6, R6, 0.5 ;  /* 0x3f0000000606b820 */ /* 0x000fe20000400000 */
[----:B------:R-:W-:Y:S01]  /*1790*/  @!P6 FMUL R28, R28, 0.5 ;  /* 0x3f0000001c1ce820 */ /* 0x000fe20000400000 */
[----:B------:R-:W-:Y:S01]  /*17a0*/  FFMA R15, R41, UR10, -R2 ;  /* 0x0000000a290f7c23 */ /* 0x000fe20008000802 */
[----:B------:R-:W-:Y:S01]  /*17b0*/  FSETP.NEU.AND P5, PT, R4, -INF , PT ;  /* 0xff8000000400780b */ /* 0x000fe20003fad000 */
[----:B------:R-:W-:-:S02]  /*17c0*/  ULDC UR10, c[0x0][0x604] ;  /* 0x00018100000a7ab9 */ /* 0x000fc40000000800 */
[----:B------:R-:W2:Y:S01]  /*17d0*/  MUFU.EX2 R9, R29 ;  /* 0x0000001d00097308 */ /* 0x000ea20000000800 */
[----:B------:R-:W-:Y:S01]  /*17e0*/  FSEL R0, R4, RZ, P5 ;  /* 0x000000ff04007208 */ /* 0x000fe20002800000 */
[--C-:B------:R-:W-:Y:S01]  /*17f0*/  FFMA R10, R44, UR10, -R2.reuse ;  /* 0x0000000a2c0a7c23 */ /* 0x100fe20008000802 */
[----:B------:R-:W-:Y:S01]  /*1800*/  FSETP.GEU.AND P5, PT, R11, -126, PT ;  /* 0xc2fc00000b00780b */ /* 0x000fe20003fae000 */
[----:B------:R-:W-:Y:S02]  /*1810*/  ULDC UR10, c[0x0][0x604] ;  /* 0x00018100000a7ab9 */ /* 0x000fe40000000800 */
[--C-:B------:R-:W-:Y:S01]  /*1820*/  FFMA R17, R45, UR10, -R2.reuse ;  /* 0x0000000a2d117c23 */ /* 0x100fe20008000802 */
[----:B------:R-:W-:Y:S01]  /*1830*/  ULDC UR10, c[0x0][0x604] ;  /* 0x00018100000a7ab9 */ /* 0x000fe20000000800 */
[----:B------:R-:W4:Y:S01]  /*1840*/  MUFU.EX2 R7, R7 ;  /* 0x0000000700077308 */ /* 0x000f220000000800 */
[----:B---3--:R-:W-:Y:S01]  /*1850*/  @!P1 FMUL R24, R24, R24 ;  /* 0x0000001818189220 */ /* 0x008fe20000400000 */
[----:B------:R-:W-:Y:S01]  /*1860*/  FSETP.GEU.AND P1, PT, R8, -126, PT ;  /* 0xc2fc00000800780b */ /* 0x000fe20003f2e000 */
[----:B------:R-:W-:Y:S01]  /*1870*/  FFMA R36, R48, UR10, -R2 ;  /* 0x0000000a30247c23 */ /* 0x000fe20008000802 */
[----:B------:R-:W-:-:S02]  /*1880*/  ULDC UR10, c[0x0][0x604] ;  /* 0x00018100000a7ab9 */ /* 0x000fc40000000800 */
[--C-:B------:R-:W-:Y:S01]  /*1890*/  FFMA R49, R49, UR10, -R2.reuse ;  /* 0x0000000a31317c23 */ /* 0x100fe20008000802 */
[----:B------:R-:W-:Y:S01]  /*18a0*/  ULDC UR10, c[0x0][0x604] ;  /* 0x00018100000a7ab9 */ /* 0x000fe20000000800 */
[----:B------:R-:W-:Y:S01]  /*18b0*/  @!P5 FMUL R11, R11, 0.5 ;  /* 0x3f0000000b0bd820 */ /* 0x000fe20000400000 */
[----:B------:R-:W3:Y:S01]  /*18c0*/  MUFU.EX2 R6, R6 ;  /* 0x0000000600067308 */ /* 0x000ee20000000800 */
[----:B--2---:R-:W-:Y:S01]  /*18d0*/  @!P2 FMUL R9, R9, R9 ;  /* 0x000000090909a220 */ /* 0x004fe20000400000 */
[----:B------:R-:W-:Y:S01]  /*18e0*/  FSETP.GEU.AND P2, PT, R15, -126, PT ;  /* 0xc2fc00000f00780b */ /* 0x000fe20003f4e000 */
[--C-:B------:R-:W-:Y:S01]  /*18f0*/  FFMA R52, R52, UR10, -R2.reuse ;  /* 0x0000000a34347c23 */ /* 0x100fe20008000802 */
[----:B------:R-:W-:Y:S02]  /*1900*/  ULDC UR10, c[0x0][0x604] ;  /* 0x00018100000a7ab9 */ /* 0x000fe40000000800 */
[----:B------:R-:W-:Y:S01]  /*1910*/  @!P1 FMUL R8, R8, 0.5 ;  /* 0x3f00000008089820 */ /* 0x000fe20000400000 */
[----:B------:R-:W-:Y:S01]  /*1920*/  FFMA R53, R53, UR10, -R2 ;  /* 0x0000000a35357c23 */ /* 0x000fe20008000802 */
[----:B------:R-:W2:Y:S01]  /*1930*/  MUFU.EX2 R28, R28 ;  /* 0x0000001c001c7308 */ /* 0x000ea20000000800 */
[----:B----4-:R-:W-:Y:S01]  /*1940*/  @!P4 FMUL R7, R7, R7 ;  /* 0x000000070707c220 */ /* 0x010fe20000400000 */
[----:B------:R-:W-:Y:S01]  /*1950*/  FSETP.GEU.AND P4, PT, R13, -126, PT ;  /* 0xc2fc00000d00780b */ /* 0x000fe20003f8e000 */
[----:B------:R-:W-:-:S02]  /*1960*/  ULDC UR10, c[0x0][0x604] ;  /* 0x00018100000a7ab9 */ /* 0x000fc40000000800 */
[--C-:B------:R-:W-:Y:S01]  /*1970*/  FFMA R56, R56, UR10, -R2.reuse ;  /* 0x0000000a38387c23 */ /* 0x100fe20008000802 */
[----:B------:R-:W-:Y:S01]  /*1980*/  ULDC UR10, c[0x0][0x604] ;  /* 0x00018100000a7ab9 */ /* 0x000fe20000000800 */
[----:B------:R-:W-:Y:S01]  /*1990*/  @!P2 FMUL R15, R15, 0.5 ;  /* 0x3f0000000f0fa820 */ /* 0x000fe20000400000 */
[----:B------:R-:W4:Y:S01]  /*19a0*/  MUFU.EX2 R11, R11 ;  /* 0x0000000b000b7308 */ /* 0x000f220000000800 */
[----:B---3--:R-:W-:Y:S01]  /*19b0*/  @!P3 FMUL R6, R6, R6 ;  /* 0x000000060606b220 */ /* 0x008fe20000400000 */
[----:B------:R-:W-:Y:S01]  /*19c0*/  FSETP.GEU.AND P3, PT, R32, -126, PT ;  /* 0xc2fc00002000780b */ /* 0x000fe20003f6e000 */
[--C-:B------:R-:W-:Y:S01]  /*19d0*/  FFMA R57, R57, UR10, -R2.reuse ;  /* 0x0000000a39397c23 */ /* 0x100fe20008000802 */
[----:B------:R-:W-:Y:S02]  /*19e0*/  ULDC UR10, c[0x0][0x604] ;  /* 0x00018100000a7ab9 */ /* 0x000fe40000000800 */
[----:B------:R-:W-:Y:S01]  /*19f0*/  FFMA R60, R60, UR10, -R2 ;  /* 0x0000000a3c3c7c23 */ /* 0x000fe20008000802 */
[----:B------:R-:W-:Y:S01]  /*1a00*/  @!P4 FMUL R13, R13, 0.5 ;  /* 0x3f0000000d0dc820 */ /* 0x000fe20000400000 */
[----:B------:R-:W3:Y:S01]  /*1a10*/  MUFU.EX2 R15, R15 ;  /* 0x0000000f000f7308 */ /* 0x000ee20000000800 */
[----:B--2---:R-:W-:Y:S01]  /*1a20*/  @!P6 FMUL R28, R28, R28 ;  /* 0x0000001c1c1ce220 */ /* 0x004fe20000400000 */
[----:B------:R-:W-:Y:S01]  /*1a30*/  FSETP.GEU.AND P6, PT, R10, -126, PT ;  /* 0xc2fc00000a00780b */ /* 0x000fe20003fce000 */
[----:B------:R-:W-:-:S02]  /*1a40*/  ULDC UR10, c[0x0][0x604] ;  /* 0x00018100000a7ab9 */ /* 0x000fc40000000800 */
[--C-:B------:R-:W-:Y:S01]  /*1a50*/  FFMA R61, R61, UR10, -R2.reuse ;  /* 0x0000000a3d3d7c23 */ /* 0x100fe20008000802 */
[----:B------:R-:W-:Y:S01]  /*1a60*/  ULDC UR10, c[0x0][0x604] ;  /* 0x00018100000a7ab9 */ /* 0x000fe20000000800 */
[----:B------:R-:W-:Y:S01]  /*1a70*/  @!P3 FMUL R32, R32, 0.5 ;  /* 0x3f0000002020b820 */ /* 0x000fe20000400000 */
[----:B------:R-:W2:Y:S01]  /*1a80*/  MUFU.EX2 R8, R8 ;  /* 0x0000000800087308 */ /* 0x000ea20000000800 */
[----:B----4-:R-:W-:Y:S01]  /*1a90*/  @!P5 FMUL R11, R11, R11 ;  /* 0x0000000b0b0bd220 */ /* 0x010fe20000400000 */
[----:B------:R-:W-:Y:S01]  /*1aa0*/  FSETP.GEU.AND P5, PT, R17, -126, PT ;  /* 0xc2fc00001100780b */ /* 0x000fe20003fae000 */
[--C-:B------:R-:W-:Y:S01]  /*1ab0*/  FFMA R64, R64, UR10, -R2.reuse ;  /* 0x0000000a40407c23 */ /* 0x100fe20008000802 */
[----:B------:R-:W-:Y:S02]  /*1ac0*/  ULDC UR10, c[0x0][0x604] ;  /* 0x00018100000a7ab9 */ /* 0x000fe40000000800 */
[----:B------:R-:W-:Y:S01]  /*1ad0*/  FFMA R65, R65, UR10, -R2 ;  /* 0x0000000a41417c23 */ /* 0x000fe20008000802 */
[----:B------:R-:W-:Y:S01]  /*1ae0*/  @!P6 FMUL R10, R10, 0.5 ;  /* 0x3f0000000a0ae820 */ /* 0x000fe20000400000 */
[----:B------:R-:W4:Y:S01]  /*1af0*/  MUFU.EX2 R13, R13 ;  /* 0x0000000d000d7308 */ /* 0x000f220000000800 */
[----:B---3--:R-:W-:Y:S01]  /*1b00*/  @!P2 FMUL R15, R15, R15 ;  /* 0x0000000f0f0fa220 */ /* 0x008fe20000400000 */
[----:B------:R-:W-:Y:S01]  /*1b10*/  FSETP.GEU.AND P2, PT, R53, -126, PT ;  /* 0xc2fc00003500780b */ /* 0x000fe20003f4e000 */
        /* <DEDUP_REMOVED lines=9> */
[----:B------:R-:W-:Y:S01]  /*1bb0*/  FFMA R72, R72, UR10, -R2 ;  /* 0x0000000a48487c23 */ /* 0x000fe20008000802 */
[----:B------:R-:W-:Y:S01]  /*1bc0*/  @!P2 FMUL R53, R53, 0.5 ;  /* 0x3f0000003535a820 */ /* 0x000fe20000400000 */
        /* <DEDUP_REMOVED lines=32> */
[----:B------:R-:W-:Y:S01]  /*1dd0*/  FFMA R2, R85, UR10, -R2 ;  /* 0x0000000a55027c23 */ /* 0x000fe20008000802 */
[----:B------:R-:W-:Y:S01]  /*1de0*/  ULDC UR10, c[0x0][0x604] ;  /* 0x00018100000a7ab9 */ /* 0x000fe20000000800 */
[----:B------:R-:W-:Y:S01]  /*1df0*/  @!P5 FMUL R57, R57, 0.5 ;  /* 0x3f0000003939d820 */ /* 0x000fe20000400000 */
[----:B------:R-:W3:Y:S01]  /*1e00*/  MUFU.EX2 R19, R56 ;  /* 0x0000003800137308 */ /* 0x000ee20000000800 */
[----:B--2---:R-:W-:Y:S01]  /*1e10*/  @!P1 FMUL R36, R36, R36 ;  /* 0x0000002424249220 */ /* 0x004fe20000400000 */
[----:B------:R-:W-:Y:S01]  /*1e20*/  FSETP.GEU.AND P1, PT, R60, -126, PT ;  /* 0xc2fc00003c00780b */ /* 0x000fe20003f2e000 */
[----:B------:R-:W-:Y:S01]  /*1e30*/  FMUL R0, R0, UR10 ;  /* 0x0000000a00007c20 */ /* 0x000fe20008400000 */
[----:B------:R-:W-:-:S03]  /*1e40*/  ULDC UR10, c[0x0][0x604] ;  /* 0x00018100000a7ab9 */ /* 0x000fc60000000800 */
        /* <DEDUP_REMOVED lines=25> */
[----:B------:R-:W-:-:S04]  /*1fe0*/  ULDC UR10, c[0x0][0x604] ;  /* 0x00018100000a7ab9 */ /* 0x000fc80000000800 */
[----:B------:R-:W-:Y:S01]  /*1ff0*/  @!P5 FMUL R69, R69, 0.5 ;  /* 0x3f0000004545d820 */ /* 0x000fe20000400000 */
[----:B------:R-:W4:Y:S01]  /*2000*/  MUFU.EX2 R12, R61 ;  /* 0x0000003d000c7308 */ /* 0x000f220000000800 */
[----:B---3--:R-:W-:Y:S01]  /*2010*/  @!P2 FMUL R44, R44, R44 ;  /* 0x0000002c2c2ca220 */ /* 0x008fe20000400000 */
[----:B------:R-:W-:-:S05]  /*2020*/  FSETP.GEU.AND P2, PT, R77, -126, PT ;  /* 0xc2fc00004d00780b */ /* 0x000fca0003f4e000 */
[----:B------:R-:W-:Y:S01]  /*2030*/  @!P3 FMUL R64, R64, 0.5 ;  /* 0x3f0000004040b820 */ /* 0x000fe20000400000 */
[----:B------:R-:W3:Y:S01]  /*2040*/  MUFU.EX2 R25, R68 ;  /* 0x0000004400197308 */ /* 0x000ee20000000800 */
[----:B--2---:R-:W-:Y:S01]  /*2050*/  @!P1 FMUL R21, R21, R21 ;  /* 0x0000001515159220 */ /* 0x004fe20000400000 */
[----:B------:R-:W-:-:S05]  /*2060*/  FSETP.GEU.AND P1, PT, R72, -126, PT ;  /* 0xc2fc00004800780b */ /* 0x000fca0003f2e000 */
[----:B------:R-:W-:Y:S01]  /*2070*/  @!P2 FMUL R77, R77, 0.5 ;  /* 0x3f0000004d4da820 */ /* 0x000fe20000400000 */
[----:B------:R-:W2:Y:S01]  /*2080*/  MUFU.EX2 R14, R69 ;  /* 0x00000045000e7308 */ /* 0x000ea20000000800 */
[----:B----4-:R-:W-:Y:S01]  /*2090*/  @!P4 FMUL R12, R12, R12 ;  /* 0x0000000c0c0cc220 */ /* 0x010fe20000400000 */
[----:B------:R-:W-:-:S05]  /*20a0*/  FSETP.GEU.AND P4, PT, R73, -126, PT ;  /* 0xc2fc00004900780b */ /* 0x000fca0003f8e000 */
        /* <DEDUP_REMOVED lines=31> */
[----:B------:R-:W-:-:S03]  /*22a0*/  FSETP.GEU.AND P5, PT, R45, -126, PT ;  /* 0xc2fc00002d00780b */ /* 0x000fc60003fae000 */
[----:B------:R-:W-:Y:S02]  /*22b0*/  FADD R61, R49, R18 ;  /* 0x00000012313d7221 */ /* 0x000fe40000000000 */
[----:B------:R-:W-:Y:S01]  /*22c0*/  @!P6 FMUL R30, R30, 0.5 ;  /* 0x3f0000001e1ee820 */ /* 0x000fe20000400000 */
[----:B------:R2:W5:Y:S01]  /*22d0*/  MUFU.EX2 R20, R2 ;  /* 0x0000000200147308 */ /* 0x0005620000000800 */
[----:B----4-:R-:W-:Y:S01]  /*22e0*/  @!P3 FMUL R33, R33, R33 ;  /* 0x000000212121b220 */ /* 0x010fe20000400000 */
[----:B------:R-:W-:-:S05]  /*22f0*/  FSETP.GEU.AND P3, PT, R26, -126, PT ;  /* 0xc2fc00001a00780b */ /* 0x000fca0003f6e000 */
[----:B------:R-:W-:Y:S01]  /*2300*/  @!P5 FMUL R45, R45, 0.5 ;  /* 0x3f0000002d2dd820 */ /* 0x000fe20000400000 */
[----:B------:R-:W4:Y:S01]  /*2310*/  MUFU.EX2 R27, R27 ;  /* 0x0000001b001b7308 */ /* 0x000f220000000800 */
[--C-:B--2---:R-:W-:Y:S01]  /*2320*/  FFMA R2, R35, UR10, -R0.reuse ;  /* 0x0000000a23027c23 */ /* 0x104fe20008000800 */
[----:B------:R-:W-:Y:S01]  /*2330*/  ULDC UR10, c[0x0][0x604] ;  /* 0x00018100000a7ab9 */ /* 0x000fe20000000800 */
[----:B---3--:R-:W-:Y:S01]  /*2340*/  @!P1 FMUL R41, R41, R41 ;  /* 0x0000002929299220 */ /* 0x008fe20000400000 */
[----:B------:R-:W-:Y:S01]  /*2350*/  FFMA R38, R38, UR10, -R0 ;  /* 0x0000000a26267c23 */ /* 0x000fe20008000800 */
[----:B------:R-:W-:Y:S01]  /*2360*/  ULDC UR10, c[0x0][0x604] ;  /* 0x00018100000a7ab9 */ /* 0x000fe20000000800 */
[----:B------:R-:W-:Y:S01]  /*2370*/  FSETP.GEU.AND P1, PT, R34, -126, PT ;  /* 0xc2fc00002200780b */ /* 0x000fe20003f2e000 */
[----:B------:R-:W-:Y:S01]  /*2380*/  @!P3 FMUL R26, R26, 0.5 ;  /* 0x3f0000001a1ab820 */ /* 0x000fe20000400000 */
[----:B------:R-:W2:Y:S01]  /*2390*/  MUFU.EX2 R31, R30 ;  /* 0x0000001e001f7308 */ /* 0x000ea20000000800 */
[----:B-----5:R-:W-:Y:S01]  /*23a0*/  @!P4 FMUL R20, R20, R20 ;  /* 0x000000141414c220 */ /* 0x020fe20000400000 */
[----:B------:R-:W-:-:S06]  /*23b0*/  FSETP.GEU.AND P4, PT, R2, -126, PT ;  /* 0xc2fc00000200780b */ /* 0x000fcc0003f8e000 */
[----:B------:R-:W3:Y:S01]  /*23c0*/  MUFU.EX2 R56, R45 ;  /* 0x0000002d00387308 */ /* 0x000ee20000000800 */
[----:B----4-:R-:W-:Y:S02]  /*23d0*/  @!P2 FMUL R27, R27, R27 ;  /* 0x0000001b1b1ba220 */ /* 0x010fe40000400000 */
[----:B------:R-:W-:-:S04]  /*23e0*/  @!P1 FMUL R34, R34, 0.5 ;  /* 0x3f00000022229820 */ /* 0x000fc80000400000 */
[----:B------:R-:W-:Y:S01]  /*23f0*/  @!P4 FMUL R2, R2, 0.5 ;  /* 0x3f0000000202c820 */ /* 0x000fe20000400000 */
[----:B------:R4:W5:Y:S01]  /*2400*/  MUFU.EX2 R22, R26 ;  /* 0x0000001a00167308 */ /* 0x0009620000000800 */
[----:B--2---:R-:W-:-:S07]  /*2410*/  @!P6 FMUL R31, R31, R31 ;  /* 0x0000001f1f1fe220 */ /* 0x004fce0000400000 */
[----:B------:R-:W2:Y:S01]  /*2420*/  MUFU.EX2 R35, R34 ;  /* 0x0000002200237308 */ /* 0x000ea20000000800 */
[--C-:B----4-:R-:W-:Y:S01]  /*2430*/  FFMA R26, R39, UR10, -R0.reuse ;  /* 0x0000000a271a7c23 */ /* 0x110fe20008000800 */
[----:B------:R-:W-:Y:S01]  /*2440*/  ULDC UR10, c[0x0][0x604] ;  /* 0x00018100000a7ab9 */ /* 0x000fe20000000800 */
[----:B---3--:R-:W-:Y:S01]  /*2450*/  @!P5 FMUL R56, R56, R56 ;  /* 0x000000383838d220 */ /* 0x008fe20000400000 */
[--C-:B------:R-:W-:Y:S01]  /*2460*/  FFMA R42, R42, UR10, -R0.reuse ;  /* 0x0000000a2a2a7c23 */ /* 0x100fe20008000800 */
[----:B------:R-:W-:Y:S01]  /*2470*/  ULDC UR10, c[0x0][0x604] ;  /* 0x00018100000a7ab9 */ /* 0x000fe20000000800 */
[----:B------:R-:W-:Y:S01]  /*2480*/  FSETP.GEU.AND P2, PT, R26, -126, PT ;  /* 0xc2fc00001a00780b */ /* 0x000fe20003f4e000 */
[--C-:B------:R-:W-:Y:S01]  /*2490*/  FFMA R30, R43, UR10, -R0.reuse ;  /* 0x0000000a2b1e7c23 */ /* 0x100fe20008000800 */
[----:B------:R-:W-:Y:S01]  /*24a0*/  ULDC UR10, c[0x0][0x604] ;  /* 0x00018100000a7ab9 */ /* 0x000fe20000000800 */
[----:B------:R-:W-:Y:S01]  /*24b0*/  FSETP.GEU.AND P6, PT, R42, -126, PT ;  /* 0xc2fc00002a00780b */ /* 0x000fe20003fce000 */
[----:B-----5:R-:W-:Y:S01]  /*24c0*/  @!P3 FMUL R22, R22, R22 ;  /* 0x000000161616b220 */ /* 0x020fe20000400000 */
[----:B------:R-:W-:Y:S01]  /*24d0*/  FSETP.GEU.AND P3, PT, R38, -126, PT ;  /* 0xc2fc00002600780b */ /* 0x000fe20003f6e000 */
[----:B------:R3:W4:Y:S01]  /*24e0*/  MUFU.EX2 R60, R2 ;  /* 0x00000002003c7308 */ /* 0x0007220000000800 */
[----:B------:R-:W-:Y:S01]  /*24f0*/  FSETP.GEU.AND P5, PT, R30, -126, PT ;  /* 0xc2fc00001e00780b */ /* 0x000fe20003fae000 */
[----:B------:R-:W-:Y:S01]  /*2500*/  FFMA R46, R46, UR10, -R0 ;  /* 0x0000000a2e2e7c23 */ /* 0x000fe20008000800 */
[----:B------:R-:W-:-:S02]  /*2510*/  ULDC UR10, c[0x0][0x604] ;  /* 0x00018100000a7ab9 */ /* 0x000fc40000000800 */
[--C-:B------:R-:W-:Y:S01]  /*2520*/  FFMA R47, R47, UR10, -R0.reuse ;  /* 0x0000000a2f2f7c23 */ /* 0x100fe20008000800 */
[----:B------:R-:W-:Y:S01]  /*2530*/  ULDC UR10, c[0x0][0x604] ;  /* 0x00018100000a7ab9 */ /* 0x000fe20000000800 */
[----:B------:R-:W-:Y:S01]  /*2540*/  @!P2 FMUL R26, R26, 0.5 ;  /* 0x3f0000001a1aa820 */ /* 0x000fe20000400000 */
[--C-:B------:R-:W-:Y:S01]  /*2550*/  FFMA R50, R50, UR10, -R0.reuse ;  /* 0x0000000a32327c23 */ /* 0x100fe20008000800 */
[----:B------:R-:W-:Y:S01]  /*2560*/  ULDC UR10, c[0x0][0x604] ;  /* 0x00018100000a7ab9 */ /* 0x000fe20000000800 */
[----:B------:R-:W-:Y:S01]  /*2570*/  @!P6 FMUL R42, R42, 0.5 ;  /* 0x3f0000002a2ae820 */ /* 0x000fe20000400000 */
[----:B------:R5:W1:Y:S01]  /*2580*/  MUFU.EX2 R64, R26 ;  /* 0x0000001a00407308 */ /* 0x000a620000000800 */
[----:B------:R-:W-:Y:S01]  /*2590*/  @!P3 FMUL R38, R38, 0.5 ;  /* 0x3f0000002626b820 */ /* 0x000fe20000400000 */
[--C-:B---3--:R-:W-:Y:S01]  /*25a0*/  FFMA R2, R51, UR10, -R0.reuse ;  /* 0x0000000a33027c23 */ /* 0x108fe20008000800 */
[----:B------:R-:W-:Y:S01]  /*25b0*/  @!P5 FMUL R30, R30, 0.5 ;  /* 0x3f0000001e1ed820 */ /* 0x000fe20000400000 */
[----:B------:R-:W-:Y:S01]  /*25c0*/  ULDC UR10, c[0x0][0x604] ;  /* 0x00018100000a7ab9 */ /* 0x000fe20000000800 */
[----:B--2---:R-:W-:Y:S01]  /*25d0*/  @!P1 FMUL R35, R35, R35 ;  /* 0x0000002323239220 */ /* 0x004fe20000400000 */
[--C-:B------:R-:W-:Y:S01]  /*25e0*/  FFMA R54, R54, UR10, -R0.reuse ;  /* 0x0000000a36367c23 */ /* 0x100fe20008000800 */
[----:B------:R-:W-:Y:S01]  /*25f0*/  ULDC UR10, c[0x0][0x604] ;  /* 0x00018100000a7ab9 */ /* 0x000fe20000000800 */
[----:B------:R-:W2:Y:S01]  /*2600*/  MUFU.EX2 R43, R42 ;  /* 0x0000002a002b7308 */ /* 0x000ea20000000800 */
[--C-:B------:R-:W-:Y:S01]  /*2610*/  FFMA R55, R55, UR10, -R0.reuse ;  /* 0x0000000a37377c23 */ /* 0x100fe20008000800 */
[----:B----4-:R-:W-:Y:S01]  /*2620*/  @!P4 FMUL R60, R60, R60 ;  /* 0x0000003c3c3cc220 */ /* 0x010fe20000400000 */
[----:B------:R-:W-:Y:S01]  /*2630*/  FSETP.GEU.AND P1, PT, R46, -126, PT ;  /* 0xc2fc00002e00780b */ /* 0x000fe20003f2e000 */
[----:B------:R-:W-:Y:S01]  /*2640*/  ULDC UR10, c[0x0][0x604] ;  /* 0x00018100000a7ab9 */ /* 0x000fe20000000800 */
[----:B------:R-:W-:Y:S01]  /*2650*/  FSETP.GEU.AND P4, PT, R47, -126, PT ;  /* 0xc2fc00002f00780b */ /* 0x000fe20003f8e000 */
[--C-:B-----5:R-:W-:Y:S01]  /*2660*/  FFMA R26, R58, UR10, -R0.reuse ;  /* 0x0000000a3a1a7c23 */ /* 0x120fe20008000800 */
[----:B------:R-:W-:Y:S01]  /*2670*/  ULDC UR10, c[0x0][0x604] ;  /* 0x00018100000a7ab9 */ /* 0x000fe20000000800 */
[----:B------:R-:W3:Y:S01]  /*2680*/  MUFU.EX2 R68, R30 ;  /* 0x0000001e00447308 */ /* 0x000ee20000000800 */
[----:B-1----:R-:W-:Y:S01]  /*2690*/  @!P2 FMUL R64, R64, R64 ;  /* 0x000000404040a220 */ /* 0x002fe20000400000 */
[----:B------:R-:W-:Y:S01]  /*26a0*/  FSETP.GEU.AND P2, PT, R2, -126, PT ;  /* 0xc2fc00000200780b */ /* 0x000fe20003f4e000 */
[----:B------:R-:W-:Y:S01]  /*26b0*/  FFMA R59, R59, UR10, -R0 ;  /* 0x0000000a3b3b7c23 */ /* 0x000fe20008000800 */
[----:B------:R-:W-:-:S04]  /*26c0*/  ULDC UR10, c[0x0][0x604] ;  /* 0x00018100000a7ab9 */ /* 0x000fc80000000800 */
[----:B------:R-:W1:Y:S01]  /*26d0*/  MUFU.EX2 R39, R38 ;  /* 0x0000002600277308 */ /* 0x000e620000000800 */
[----:B--2---:R-:W-:Y:S01]  /*26e0*/  @!P6 FMUL R43, R43, R43 ;  /* 0x0000002b2b2be220 */ /* 0x004fe20000400000 */
[----:B------:R-:W-:Y:S01]  /*26f0*/  FSETP.GEU.AND P6, PT, R54, -126, PT ;  /* 0xc2fc00003600780b */ /* 0x000fe20003fce000 */
[----:B------:R-:W-:Y:S01]  /*2700*/  @!P1 FMUL R46, R46, 0.5 ;  /* 0x3f0000002e2e9820 */ /* 0x000fe20000400000 */
[----:B------:R-:W-:-:S03]  /*2710*/  @!P4 FMUL R47, R47, 0.5 ;  /* 0x3f0000002f2fc820 */ /* 0x000fc60000400000 */
[----:B------:R-:W-:Y:S01]  /*2720*/  @!P2 FMUL R2, R2, 0.5 ;  /* 0x3f0000000202a820 */ /* 0x000fe20000400000 */
[----:B------:R-:W2:Y:S01]  /*2730*/  MUFU.EX2 R45, R46 ;  /* 0x0000002e002d7308 */ /* 0x000ea20000000800 */
[----:B---3--:R-:W-:Y:S01]  /*2740*/  @!P5 FMUL R68, R68, R68 ;  /* 0x000000444444d220 */ /* 0x008fe20000400000 */
[----:B------:R-:W-:-:S05]  /*2750*/  FSETP.GEU.AND P5, PT, R55, -126, PT ;  /* 0xc2fc00003700780b */ /* 0x000fca0003fae000 */
[----:B------:R-:W-:Y:S01]  /*2760*/  @!P6 FMUL R54, R54, 0.5 ;  /* 0x3f0000003636e820 */ /* 0x000fe20000400000 */
[----:B------:R3:W4:Y:S01]  /*2770*/  MUFU.EX2 R76, R2 ;  /* 0x00000002004c7308 */ /* 0x0007220000000800 */
[----:B-1----:R-:W-:Y:S01]  /*2780*/  @!P3 FMUL R39, R39, R39 ;  /* 0x000000272727b220 */ /* 0x002fe20000400000 */
[----:B------:R-:W-:-:S05]  /*2790*/  FSETP.GEU.AND P3, PT, R50, -126, PT ;  /* 0xc2fc00003200780b */ /* 0x000fca0003f6e000 */
[----:B------:R-:W-:Y:S01]  /*27a0*/  @!P5 FMUL R55, R55, 0.5 ;  /* 0x3f0000003737d820 */ /* 0x000fe20000400000 */
[----:B------:R-:W1:Y:S01]  /*27b0*/  MUFU.EX2 R72, R47 ;  /* 0x0000002f00487308 */ /* 0x000e620000000800 */
[--C-:B---3--:R-:W-:Y:S01]  /*27c0*/  FFMA R2, R62, UR10, -R0.reuse ;  /* 0x0000000a3e027c23 */ /* 0x108fe20008000800 */
[----:B------:R-:W-:Y:S01]  /*27d0*/  ULDC UR10, c[0x0][0x604] ;  /* 0x00018100000a7ab9 */ /* 0x000fe20000000800 */
[----:B--2---:R-:W-:Y:S01]  /*27e0*/  @!P1 FMUL R45, R45, R45 ;  /* 0x0000002d2d2d9220 */ /* 0x004fe20000400000 */
[--C-:B------:R-:W-:Y:S01]  /*27f0*/  FFMA R63, R63, UR10, -R0.reuse ;  /* 0x0000000a3f3f7c23 */ /* 0x100fe20008000800 */
[----:B------:R-:W-:Y:S01]  /*2800*/  ULDC UR10, c[0x0][0x604] ;  /* 0x00018100000a7ab9 */ /* 0x000fe20000000800 */
[----:B------:R-:W-:Y:S01]  /*2810*/  FSETP.GEU.AND P1, PT, R26, -126, PT ;  /* 0xc2fc00001a00780b */ /* 0x000fe20003f2e000 */
[----:B------:R-:W-:Y:S01]  /*2820*/  @!P3 FMUL R50, R50, 0.5 ;  /* 0x3f0000003232b820 */ /* 0x000fe20000400000 */
[----:B------:R-:W2:Y:S01]  /*2830*/  MUFU.EX2 R47, R54 ;  /* 0x00000036002f7308 */ /* 0x000ea20000000800 */
[--C-:B------:R-:W-:Y:S01]  /*2840*/  FFMA R30, R66, UR10, -R0.reuse ;  /* 0x0000000a421e7c23 */ /* 0x100fe20008000800 */
[----:B------:R-:W-:Y:S01]  /*2850*/  ULDC UR10, c[0x0][0x604] ;  /* 0x00018100000a7ab9 */ /* 0x000fe20000000800 */
[----:B----4-:R-:W-:Y:S01]  /*2860*/  @!P2 FMUL R76, R76, R76 ;  /* 0x0000004c4c4ca220 */ /* 0x010fe20000400000 */
[----:B------:R-:W-:Y:S01]  /*2870*/  FFMA R67, R67, UR10, -R0 ;  /* 0x0000000a43437c23 */ /* 0x000fe20008000800 */
[----:B------:R-:W-:Y:S01]  /*2880*/  FSETP.GEU.AND P2, PT, R63, -126, PT ;  /* 0xc2fc00003f00780b */ /* 0x000fe20003f4e000 */
[----:B------:R-:W-:-:S02]  /*2890*/  ULDC UR10, c[0x0][0x604] ;  /* 0x00018100000a7ab9 */ /* 0x000fc40000000800 */
[----:B------:R3:W4:Y:S01]  /*28a0*/  MUFU.EX2 R58, R55 ;  /* 0x00000037003a7308 */ /* 0x0007220000000800 */
[----:B-1----:R-:W-:Y:S01]  /*28b0*/  @!P4 FMUL R72, R72, R72 ;  /* 0x000000484848c220 */ /* 0x002fe20000400000 */
[----:B------:R-:W-:Y:S01]  /*28c0*/  FSETP.GEU.AND P4, PT, R59, -126, PT ;  /* 0xc2fc00003b00780b */ /* 0x000fe20003f8e000 */
[----:B------:R-:W-:-:S05]  /*28d0*/  @!P1 FMUL R26, R26, 0.5 ;  /* 0x3f0000001a1a9820 */ /* 0x000fca0000400000 */
[----:B------:R-:W1:Y:S01]  /*28e0*/  MUFU.EX2 R51, R50 ;  /* 0x0000003200337308 */ /* 0x000e620000000800 */
[----:B--2---:R-:W-:Y:S01]  /*28f0*/  @!P6 FMUL R47, R47, R47 ;  /* 0x0000002f2f2fe220 */ /* 0x004fe20000400000 */
[----:B------:R-:W-:Y:S01]  /*2900*/  FSETP.GEU.AND P6, PT, R30, -126, PT ;  /* 0xc2fc00001e00780b */ /* 0x000fe20003fce000 */
[----:B------:R-:W-:Y:S01]  /*2910*/  @!P2 FMUL R63, R63, 0.5 ;  /* 0x3f0000003f3fa820 */ /* 0x000fe20000400000 */
[----:B---3--:R-:W-:Y:S01]  /*2920*/  FADD R55, R32, R29 ;  /* 0x0000001d20377221 */ /* 0x008fe20000000000 */
[----:B------:R-:W-:Y:S02]  /*2930*/  F2FP.BF16.F32.PACK_AB R32, R15, R32 ;  /* 0x000000200f20723e */ /* 0x000fe400000010ff */
[----:B------:R-:W-:Y:S01]  /*2940*/  @!P4 FMUL R59, R59, 0.5 ;  /* 0x3f0000003b3bc820 */ /* 0x000fe20000400000 */
[----:B------:R2:W3:Y:S01]  /*2950*/  MUFU.EX2 R57, R26 ;  /* 0x0000001a00397308 */ /* 0x0004e20000000800 */
[----:B----4-:R-:W-:Y:S01]  /*2960*/  @!P5 FMUL R58, R58, R58 ;  /* 0x0000003a3a3ad220 */ /* 0x010fe20000400000 */
[----:B------:R-:W-:-:S05]  /*2970*/  FSETP.GEU.AND P5, PT, R67, -126, PT ;  /* 0xc2fc00004300780b */ /* 0x000fca0003fae000 */
[----:B------:R-:W-:Y:S01]  /*2980*/  @!P6 FMUL R30, R30, 0.5 ;  /* 0x3f0000001e1ee820 */ /* 0x000fe20000400000 */
[----:B------:R-:W4:Y:S01]  /*2990*/  MUFU.EX2 R63, R63 ;  /* 0x0000003f003f7308 */ /* 0x000f220000000800 */
[----:B-1----:R-:W-:Y:S01]  /*29a0*/  @!P3 FMUL R51, R51, R51 ;  /* 0x000000333333b220 */ /* 0x002fe20000400000 */
[----:B------:R-:W-:Y:S01]  /*29b0*/  FSETP.GEU.AND P3, PT, R2, -126, PT ;  /* 0xc2fc00000200780b */ /* 0x000fe20003f6e000 */
[----:B--2---:R-:W-:Y:S01]  /*29c0*/  FFMA R26, R70, UR10, -R0 ;  /* 0x0000000a461a7c23 */ /* 0x004fe20008000800 */
[----:B------:R-:W-:-:S03]  /*29d0*/  ULDC UR10, c[0x0][0x604] ;  /* 0x00018100000a7ab9 */ /* 0x000fc60000000800 */
[----:B------:R-:W-:Y:S01]  /*29e0*/  @!P5 FMUL R67, R67, 0.5 ;  /* 0x3f0000004343d820 */ /* 0x000fe20000400000 */
[----:B------:R1:W2:Y:S01]  /*29f0*/  MUFU.EX2 R70, R30 ;  /* 0x0000001e00467308 */ /* 0x0002a20000000800 */
[----:B---3--:R-:W-:Y:S01]  /*2a00*/  @!P1 FMUL R57, R57, R57 ;  /* 0x0000003939399220 */ /* 0x008fe20000400000 */
[----:B------:R-:W-:-:S05]  /*2a10*/  FSETP.GEU.AND P1, PT, R26, -126, PT ;  /* 0xc2fc00001a00780b */ /* 0x000fca0003f2e000 */
[----:B------:R-:W-:Y:S01]  /*2a20*/  @!P3 FMUL R2, R2, 0.5 ;  /* 0x3f0000000202b820 */ /* 0x000fe20000400000 */
[----:B------:R3:W5:Y:S01]  /*2a30*/  MUFU.EX2 R62, R59 ;  /* 0x0000003b003e7308 */ /* 0x0007620000000800 */
[----:B----4-:R-:W-:Y:S01]  /*2a40*/  @!P2 FMUL R63, R63, R63 ;  /* 0x0000003f3f3fa220 */ /* 0x010fe20000400000 */
[----:B-1----:R-:W-:Y:S01]  /*2a50*/  FADD R30, R11, R44 ;  /* 0x0000002c0b1e7221 */ /* 0x002fe20000000000 */
[----:B------:R-:W-:-:S03]  /*2a60*/  F2FP.BF16.F32.PACK_AB R44, R44, R23 ;  /* 0x000000172c2c723e */ /* 0x000fc600000010ff */
[----:B------:R-:W-:Y:S01]  /*2a70*/  FADD R69, R30, R61 ;  /* 0x0000003d1e457221 */ /* 0x000fe20000000000 */
[----:B------:R-:W-:Y:S01]  /*2a80*/  @!P1 FMUL R26, R26, 0.5 ;  /* 0x3f0000001a1a9820 */ /* 0x000fe20000400000 */
[----:B------:R1:W4:Y:S01]  /*2a90*/  MUFU.EX2 R66, R2 ;  /* 0x0000000200427308 */ /* 0x0003220000000800 */
[----:B--2---:R-:W-:Y:S01]  /*2aa0*/  @!P6 FMUL R70, R70, R70 ;  /* 0x000000464646e220 */ /* 0x004fe20000400000 */
[----:B---3--:R-:W-:Y:S01]  /*2ab0*/  FADD R59, R36, R37 ;  /* 0x00000025243b7221 */ /* 0x008fe20000000000 */
[----:B------:R-:W-:Y:S01]  /*2ac0*/  FADD R30, R13, R14 ;  /* 0x0000000e0d1e7221 */ /* 0x000fe20000000000 */
[----:B------:R-:W-:Y:S01]  /*2ad0*/  FADD R61, R53, R20 ;  /* 0x00000014353d7221 */ /* 0x000fe20000000000 */
[----:B------:R-:W-:Y:S01]  /*2ae0*/  FADD R46, R35, R70 ;  /* 0x00000046232e7221 */ /* 0x000fe20000000000 */
[----:B------:R-:W-:Y:S02]  /*2af0*/  F2FP.BF16.F32.PACK_AB R36, R49, R36 ;  /* 0x000000243124723e */ /* 0x000fe400000010ff */
[----:B------:R-:W2:Y:S01]  /*2b00*/  MUFU.EX2 R67, R67 ;  /* 0x0000004300437308 */ /* 0x000ea20000000800 */
[--C-:B-1----:R-:W-:Y:S01]  /*2b10*/  FFMA R2, R74, UR10, -R0.reuse ;  /* 0x0000000a4a027c23 */ /* 0x102fe20008000800 */
[----:B------:R-:W-:Y:S01]  /*2b20*/  ULDC UR10, c[0x0][0x604] ;  /* 0x00018100000a7ab9 */ /* 0x000fe20000000800 */
[----:B-----5:R-:W-:Y:S01]  /*2b30*/  @!P4 FMUL R62, R62, R62 ;  /* 0x0000003e3e3ec220 */ /* 0x020fe20000400000 */
[--C-:B------:R-:W-:Y:S01]  /*2b40*/  FFMA R71, R71, UR10, -R0.reuse ;  /* 0x0000000a47477c23 */ /* 0x100fe20008000800 */
[----:B------:R-:W-:Y:S01]  /*2b50*/  ULDC UR10, c[0x0][0x604] ;  /* 0x00018100000a7ab9 */ /* 0x000fe20000000800 */
[----:B------:R-:W-:Y:S01]  /*2b60*/  FSETP.GEU.AND P4, PT, R2, -126, PT ;  /* 0xc2fc00000200780b */ /* 0x000fe20003f8e000 */
[--C-:B------:R-:W-:Y:S01]  /*2b70*/  FFMA R75, R75, UR10, -R0.reuse ;  /* 0x0000000a4b4b7c23 */ /* 0x100fe20008000800 */
[----:B------:R-:W-:Y:S01]  /*2b80*/  ULDC UR10, c[0x0][0x604] ;  /* 0x00018100000a7ab9 */ /* 0x000fe20000000800 */
[----:B----4-:R-:W-:Y:S01]  /*2b90*/  @!P3 FMUL R66, R66, R66 ;  /* 0x000000424242b220 */ /* 0x010fe20000400000 */
[--C-:B------:R-:W-:Y:S01]  /*2ba0*/  FFMA R82, R82, UR10, -R0.reuse ;  /* 0x0000000a52527c23 */ /* 0x100fe20008000800 */
[----:B------:R-:W-:Y:S01]  /*2bb0*/  ULDC UR10, c[0x0][0x604] ;  /* 0x00018100000a7ab9 */ /* 0x000fe20000000800 */
[----:B------:R-:W-:Y:S01]  /*2bc0*/  FSETP.GEU.AND P2, PT, R75, -126, PT ;  /* 0xc2fc00004b00780b */ /* 0x000fe20003f4e000 */
[--C-:B------:R-:W-:Y:S01]  /*2bd0*/  FFMA R83, R83, UR10, -R0.reuse ;  /* 0x0000000a53537c23 */ /* 0x100fe20008000800 */
[----:B------:R-:W-:Y:S01]  /*2be0*/  ULDC UR10, c[0x0][0x604] ;  /* 0x00018100000a7ab9 */ /* 0x000fe20000000800 */
[----:B------:R-:W-:Y:S01]  /*2bf0*/  FSETP.GEU.AND P6, PT, R82, -126, PT ;  /* 0xc2fc00005200780b */ /* 0x000fe20003fce000 */
[--C-:B------:R-:W-:Y:S01]  /*2c00*/  FFMA R78, R78, UR10, -R0.reuse ;  /* 0x0000000a4e4e7c23 */ /* 0x100fe20008000800 */
[----:B--2---:R-:W-:Y:S01]  /*2c10*/  @!P5 FMUL R67, R67, R67 ;  /* 0x000000434343d220 */ /* 0x004fe20000400000 */
[----:B------:R-:W-:Y:S01]  /*2c20*/  FSETP.GEU.AND P5, PT, R83, -126, PT ;  /* 0xc2fc00005300780b */ /* 0x000fe20003fae000 */
[----:B------:R-:W-:Y:S01]  /*2c30*/  @!P4 FMUL R2, R2, 0.5 ;  /* 0x3f0000000202c820 */ /* 0x000fe20000400000 */
[----:B------:R-:W-:Y:S01]  /*2c40*/  ULDC UR10, c[0x0][0x604] ;  /* 0x00018100000a7ab9 */ /* 0x000fe20000000800 */
[----:B------:R-:W-:Y:S01]  /*2c50*/  FSETP.GEU.AND P3, PT, R71, -126, PT ;  /* 0xc2fc00004700780b */ /* 0x000fe20003f6e000 */
[--C-:B------:R-:W-:Y:S01]  /*2c60*/  FFMA R79, R79, UR10, -R0.reuse ;  /* 0x0000000a4f4f7c23 */ /* 0x100fe20008000800 */
[----:B------:R1:W2:Y:S01]  /*2c70*/  MUFU.EX2 R80, R2 ;  /* 0x0000000200507308 */ /* 0x0002a20000000800 */
[----:B------:R-:W-:Y:S01]  /*2c80*/  ULDC UR10, c[0x0][0x604] ;  /* 0x00018100000a7ab9 */ /* 0x000fe20000000800 */
[----:B------:R-:W-:Y:S01]  /*2c90*/  @!P2 FMUL R75, R75, 0.5 ;  /* 0x3f0000004b4ba820 */ /* 0x000fe20000400000 */
[--C-:B------:R-:W-:Y:S01]  /*2ca0*/  FFMA R86, R86, UR10, -R0.reuse ;  /* 0x0000000a56567c23 */ /* 0x100fe20008000800 */
[----:B------:R-:W-:Y:S01]  /*2cb0*/  FFMA R0, R87, UR11, -R0 ;  /* 0x0000000b57007c23 */ /* 0x000fe20008000800 */
[----:B------:R-:W-:Y:S01]  /*2cc0*/  @!P6 FMUL R82, R82, 0.5 ;  /* 0x3f0000005252e820 */ /* 0x000fe20000400000 */
[----:B------:R-:W-:Y:S01]  /*2cd0*/  FADD R61, R30, R61 ;  /* 0x0000003d1e3d7221 */ /* 0x000fe20000000000 */
[----:B------:R-:W-:Y:S01]  /*2ce0*/  FADD R30, R27, R62 ;  /* 0x0000003e1b1e7221 */ /* 0x000fe20000000000 */
[----:B------:R-:W-:Y:S01]  /*2cf0*/  @!P5 FMUL R83, R83, 0.5 ;  /* 0x3f0000005353d820 */ /* 0x000fe20000400000 */
[----:B------:R-:W3:Y:S01]  /*2d00*/  MUFU.EX2 R75, R75 ;  /* 0x0000004b004b7308 */ /* 0x000ee20000000800 */
[----:B-1----:R-:W-:Y:S01]  /*2d10*/  FADD R2, R24, R19 ;  /* 0x0000001318027221 */ /* 0x002fe20000000000 */
[----:B------:R-:W-:Y:S01]  /*2d20*/  @!P3 FMUL R71, R71, 0.5 ;  /* 0x3f0000004747b820 */ /* 0x000fe20000400000 */
[----:B------:R-:W-:Y:S01]  /*2d30*/  FADD R50, R60, R67 ;  /* 0x000000433c327221 */ /* 0x000fe20000000000 */
[C---:B------:R-:W-:Y:S01]  /*2d40*/  F2FP.BF16.F32.PACK_AB R24, R7.reuse, R24 ;  /* 0x000000180718723e */ /* 0x040fe200000010ff */
[----:B------:R-:W-:Y:S01]  /*2d50*/  FADD R34, R2, R55 ;  /* 0x0000003702227221 */ /* 0x000fe20000000000 */
[----:B------:R-:W-:Y:S01]  /*2d60*/  FADD R2, R7, R40 ;  /* 0x0000002807027221 */ /* 0x000fe20000000000 */
[----:B------:R-:W-:Y:S01]  /*2d70*/  FADD R55, R15, R48 ;  /* 0x000000300f377221 */ /* 0x000fe20000000000 */
[----:B------:R-:W1:Y:S01]  /*2d80*/  MUFU.EX2 R82, R82 ;  /* 0x0000005200527308 */ /* 0x000e620000000800 */
[----:B--2---:R-:W-:Y:S01]  /*2d90*/  @!P4 FMUL R80, R80, R80 ;  /* 0x000000505050c220 */ /* 0x004fe20000400000 */
[----:B------:R-:W-:Y:S01]  /*2da0*/  FSETP.GEU.AND P4, PT, R78, -126, PT ;  /* 0xc2fc00004e00780b */ /* 0x000fe20003f8e000 */
[----:B------:R-:W-:Y:S01]  /*2db0*/  FADD R38, R2, R55 ;  /* 0x0000003702267221 */ /* 0x000fe20000000000 */
[----:B------:R-:W-:Y:S01]  /*2dc0*/  FADD R55, R17, R16 ;  /* 0x0000001011377221 */ /* 0x000fe20000000000 */
[----:B------:R-:W-:Y:S01]  /*2dd0*/  FADD R2, R9, R12 ;  /* 0x0000000c09027221 */ /* 0x000fe20000000000 */
[----:B------:R-:W-:Y:S01]  /*2de0*/  FADD R73, R43, R80 ;  /* 0x000000502b497221 */ /* 0x000fe20000000000 */
[----:B------:R-:W-:Y:S01]  /*2df0*/  FADD R38, R38, R69 ;  /* 0x0000004526267221 */ /* 0x000fe20000000000 */
[----:B------:R-:W2:Y:S01]  /*2e00*/  MUFU.EX2 R83, R83 ;  /* 0x0000005300537308 */ /* 0x000ea20000000800 */
[----:B---3--:R-:W-:Y:S01]  /*2e10*/  @!P2 FMUL R75, R75, R75 ;  /* 0x0000004b4b4ba220 */ /* 0x008fe20000400000 */
[----:B------:R-:W-:Y:S01]  /*2e20*/  FSETP.GEU.AND P2, PT, R79, -126, PT ;  /* 0xc2fc00004f00780b */ /* 0x000fe20003f4e000 */
[----:B------:R-:W-:Y:S01]  /*2e30*/  FADD R2, R2, R55 ;  /* 0x0000003702027221 */ /* 0x000fe20000000000 */
[----:B------:R-:W-:Y:S01]  /*2e40*/  F2FP.BF16.F32.PACK_AB R48, R48, R29 ;  /* 0x0000001d3030723e */ /* 0x000fe200000010ff */
[----:B------:R-:W-:Y:S01]  /*2e50*/  FADD R77, R68, R75 ;  /* 0x0000004b444d7221 */ /* 0x000fe20000000000 */
[----:B------:R-:W-:Y:S01]  /*2e60*/  F2FP.BF16.F32.PACK_AB R29, R60, R35 ;  /* 0x000000233c1d723e */ /* 0x000fe200000010ff */
[----:B------:R-:W-:Y:S01]  /*2e70*/  @!P4 FMUL R78, R78, 0.5 ;  /* 0x3f0000004e4ec820 */ /* 0x000fe20000400000 */
[----:B------:R3:W4:Y:S01]  /*2e80*/  MUFU.EX2 R74, R26 ;  /* 0x0000001a004a7308 */ /* 0x0007220000000800 */
[----:B-1----:R-:W-:Y:S01]  /*2e90*/  @!P6 FMUL R82, R82, R82 ;  /* 0x000000525252e220 */ /* 0x002fe20000400000 */
[----:B------:R-:W-:Y:S01]  /*2ea0*/  FSETP.GEU.AND P6, PT, R86, -126, PT ;  /* 0xc2fc00005600780b */ /* 0x000fe20003fce000 */
[----:B------:R-:W-:Y:S01]  /*2eb0*/  FADD R84, R30, R77 ;  /* 0x0000004d1e547221 */ /* 0x000fe20000000000 */
[----:B------:R-:W-:Y:S01]  /*2ec0*/  FADD R61, R2, R61 ;  /* 0x0000003d023d7221 */ /* 0x000fe20000000000 */
[----:B------:R-:W-:Y:S01]  /*2ed0*/  FADD R81, R51, R82 ;  /* 0x0000005233517221 */ /* 0x000fe20000000000 */
[----:B------:R-:W-:Y:S01]  /*2ee0*/  F2FP.BF16.F32.PACK_AB R35, R72, R45 ;  /* 0x0000002d4823723e */ /* 0x000fe200000010ff */
[----:B------:R-:W-:Y:S01]  /*2ef0*/  @!P2 FMUL R79, R79, 0.5 ;  /* 0x3f0000004f4fa820 */ /* 0x000fe20000400000 */
[----:B------:R-:W1:Y:S01]  /*2f00*/  MUFU.EX2 R71, R71 ;  /* 0x0000004700477308 */ /* 0x000e620000000800 */
[----:B--2---:R-:W-:Y:S01]  /*2f10*/  @!P5 FMUL R83, R83, R83 ;  /* 0x000000535353d220 */ /* 0x004fe20000400000 */
[----:B------:R-:W-:Y:S01]  /*2f20*/  FSETP.GEU.AND P5, PT, R0, -126, PT ;  /* 0xc2fc00000000780b */ /* 0x000fe20003fae000 */
[----:B---3--:R-:W-:Y:S01]  /*2f30*/  FADD R26, R28, R23 ;  /* 0x000000171c1a7221 */ /* 0x008fe20000000000 */
[----:B------:R-:W-:Y:S01]  /*2f40*/  FADD R87, R46, R81 ;  /* 0x000000512e577221 */ /* 0x000fe20000000000 */
[----:B------:R-:W-:Y:S01]  /*2f50*/  FADD R85, R76, R83 ;  /* 0x000000534c557221 */ /* 0x000fe20000000000 */
[----:B------:R-:W-:Y:S01]  /*2f60*/  FADD R61, R38, R61 ;  /* 0x0000003d263d7221 */ /* 0x000fe20000000000 */
[----:B------:R-:W-:Y:S01]  /*2f70*/  @!P6 FMUL R86, R86, 0.5 ;  /* 0x3f0000005656e820 */ /* 0x000fe20000400000 */
[----:B------:R-:W2:Y:S01]  /*2f80*/  MUFU.EX2 R78, R78 ;  /* 0x0000004e004e7308 */ /* 0x000ea20000000800 */
[----:B------:R-:W-:Y:S01]  /*2f90*/  FADD R65, R26, R59 ;  /* 0x0000003b1a417221 */ /* 0x000fe20000000000 */
[----:B------:R-:W-:Y:S01]  /*2fa0*/  FADD R26, R6, R21 ;  /* 0x00000015061a7221 */ /* 0x000fe20000000000 */
[----:B------:R-:W-:Y:S01]  /*2fb0*/  FADD R59, R10, R33 ;  /* 0x000000210a3b7221 */ /* 0x000fe20000000000 */
[----:B----4-:R-:W-:Y:S01]  /*2fc0*/  @!P1 FMUL R74, R74, R74 ;  /* 0x0000004a4a4a9220 */ /* 0x010fe20000400000 */
[----:B------:R-:W-:Y:S01]  /*2fd0*/  FADD R89, R50, R85 ;  /* 0x0000005532597221 */ /* 0x000fe20000000000 */
[----:B------:R-:W-:Y:S01]  /*2fe0*/  FADD R34, R34, R65 ;  /* 0x0000004122227221 */ /* 0x000fe20000000000 */
[----:B------:R-:W-:Y:S01]  /*2ff0*/  @!P5 FMUL R0, R0, 0.5 ;  /* 0x3f0000000000d820 */ /* 0x000fe20000400000 */
[----:B------:R-:W3:Y:S01]  /*3000*/  MUFU.EX2 R79, R79 ;  /* 0x0000004f004f7308 */ /* 0x000ee20000000800 */
[----:B------:R-:W-:Y:S01]  /*3010*/  FADD R42, R26, R59 ;  /* 0x0000003b1a2a7221 */ /* 0x000fe20000000000 */
[----:B------:R-:W-:Y:S01]  /*3020*/  FADD R26, R8, R25 ;  /* 0x00000019081a7221 */ /* 0x000fe20000000000 */
[----:B------:R-:W-:Y:S01]  /*3030*/  FADD R59, R52, R41 ;  /* 0x00000029343b7221 */ /* 0x000fe20000000000 */
[----:B-1----:R-:W-:Y:S01]  /*3040*/  @!P3 FMUL R71, R71, R71 ;  /* 0x000000474747b220 */ /* 0x002fe20000400000 */
[----:B------:R-:W-:Y:S01]  /*3050*/  FADD R30, R39, R74 ;  /* 0x0000004a271e7221 */ /* 0x000fe20000000000 */
[----:B------:R-:W-:Y:S01]  /*3060*/  FADD R84, R84, R89 ;  /* 0x0000005954547221 */ /* 0x000fe20000000000 */
[----:B------:R-:W-:Y:S01]  /*3070*/  FADD R59, R26, R59 ;  /* 0x0000003b1a3b7221 */ /* 0x000fe20000000000 */
[----:B------:R-:W1:Y:S01]  /*3080*/  MUFU.EX2 R86, R86 ;  /* 0x0000005600567308 */ /* 0x000e620000000800 */
[----:B------:R-:W-:Y:S01]  /*3090*/  FADD R26, R22, R57 ;  /* 0x00000039161a7221 */ /* 0x000fe20000000000 */
[----:B--2---:R-:W-:Y:S01]  /*30a0*/  @!P4 FMUL R78, R78, R78 ;  /* 0x0000004e4e4ec220 */ /* 0x004fe20000400000 */
[----:B------:R-:W-:Y:S01]  /*30b0*/  FADD R46, R64, R71 ;  /* 0x00000047402e7221 */ /* 0x000fe20000000000 */
[----:B------:R-:W-:Y:S01]  /*30c0*/  FADD R59, R42, R59 ;  /* 0x0000003b2a3b7221 */ /* 0x000fe20000000000 */
[----:B------:R-:W-:Y:S01]  /*30d0*/  FADD R54, R26, R73 ;  /* 0x000000491a367221 */ /* 0x000fe20000000000 */
[----:B------:R-:W-:Y:S01]  /*30e0*/  FADD R73, R45, R78 ;  /* 0x0000004e2d497221 */ /* 0x000fe20000000000 */
[----:B------:R-:W-:Y:S01]  /*30f0*/  FADD R26, R56, R63 ;  /* 0x0000003f381a7221 */ /* 0x000fe20000000000 */
[----:B------:R2:W4:Y:S01]  /*3100*/  MUFU.EX2 R55, R0 ;  /* 0x0000000000377308 */ /* 0x0005220000000800 */
[----:B---3--:R-:W-:Y:S01]  /*3110*/  @!P2 FMUL R79, R79, R79 ;  /* 0x0000004f4f4fa220 */ /* 0x008fe20000400000 */
[----:B------:R-:W-:Y:S01]  /*3120*/  FADD R54, R54, R87 ;  /* 0x0000005736367221 */ /* 0x000fe20000000000 */
[----:B------:R-:W-:Y:S01]  /*3130*/  FADD R34, R34, R59 ;  /* 0x0000003b22227221 */ /* 0x000fe20000000000 */
[----:B------:R-:W-:Y:S01]  /*3140*/  F2FP.BF16.F32.PACK_AB R38, R53, R52 ;  /* 0x000000343526723e */ /* 0x000fe200000010ff */
[----:B------:R-:W-:Y:S01]  /*3150*/  FADD R77, R72, R79 ;  /* 0x0000004f484d7221 */ /* 0x000fe20000000000 */
[----:B------:R-:W-:Y:S01]  /*3160*/  F2FP.BF16.F32.PACK_AB R50, R16, R33 ;  /* 0x000000211032723e */ /* 0x000fe200000010ff */
[----:B------:R-:W-:Y:S01]  /*3170*/  FADD R2, R34, R61 ;  /* 0x0000003d22027221 */ /* 0x000fe20000000000 */
[----:B------:R-:W-:Y:S01]  /*3180*/  F2FP.BF16.F32.PACK_AB R52, R18, R37 ;  /* 0x000000251234723e */ /* 0x000fe200000010ff */
[----:B-1----:R-:W-:Y:S01]  /*3190*/  @!P6 FMUL R86, R86, R86 ;  /* 0x000000565656e220 */ /* 0x002fe20000400000 */
[----:B--2---:R-:W-:Y:S01]  /*31a0*/  FADD R0, R31, R66 ;  /* 0x000000421f007221 */ /* 0x004fe20000000000 */
[----:B------:R-:W-:Y:S01]  /*31b0*/  FADD R26, R26, R77 ;  /* 0x0000004d1a1a7221 */ /* 0x000fe20000000000 */
[----:B------:R-:W-:Y:S01]  /*31c0*/  F2FP.BF16.F32.PACK_AB R33, R68, R43 ;  /* 0x0000002b4421723e */ /* 0x000fe200000010ff */
[----:B------:R-:W-:Y:S01]  /*31d0*/  FADD R81, R47, R86 ;  /* 0x000000562f517221 */ /* 0x000fe20000000000 */
[----:B------:R-:W-:Y:S01]  /*31e0*/  FADD R0, R0, R73 ;  /* 0x0000004900007221 */ /* 0x000fe20000000000 */
[----:B------:R-:W-:Y:S01]  /*31f0*/  F2FP.BF16.F32.PACK_AB R37, R76, R51 ;  /* 0x000000334c25723e */ /* 0x000fe200000010ff */
[----:B----4-:R-:W-:Y:S01]  /*3200*/  @!P5 FMUL R55, R55, R55 ;  /* 0x000000373737d220 */ /* 0x010fe20000400000 */
[----:B------:R-:W-:Y:S01]  /*3210*/  FADD R81, R30, R81 ;  /* 0x000000511e517221 */ /* 0x000fe20000000000 */
[----:B------:R-:W-:-:S02]  /*3220*/  F2FP.BF16.F32.PACK_AB R28, R11, R28 ;  /* 0x0000001c0b1c723e */ /* 0x000fc400000010ff */
[----:B------:R-:W-:Y:S01]  /*3230*/  FADD R85, R58, R55 ;  /* 0x000000373a557221 */ /* 0x000fe20000000000 */
[----:B------:R-:W-:Y:S01]  /*3240*/  FADD R81, R0, R81 ;  /* 0x0000005100517221 */ /* 0x000fe20000000000 */
[----:B------:R-:W-:Y:S02]  /*3250*/  MOV R0, UR7 ;  /* 0x0000000700007c02 */ /* 0x000fe40008000f00 */
[----:B------:R-:W-:Y:S01]  /*3260*/  FADD R85, R46, R85 ;  /* 0x000000552e557221 */ /* 0x000fe20000000000 */
[----:B------:R-:W-:Y:S01]  /*3270*/  FADD R54, R54, R81 ;  /* 0x0000005136367221 */ /* 0x000fe20000000000 */
[----:B------:R-:W-:Y:S01]  /*3280*/  F2FP.BF16.F32.PACK_AB R46, R14, R25 ;  /* 0x000000190e2e723e */ /* 0x000fe200000010ff */
[----:B------:R1:W-:Y:S01]  /*3290*/  SYNCS.ARRIVE.TRANS64.A1T0 RZ, [R0+UR28], RZ ;  /* 0x000000ff00ff79a7 */ /* 0x0003e2000810001c */
[----:B------:R-:W-:Y:S01]  /*32a0*/  FADD R85, R26, R85 ;  /* 0x000000551a557221 */ /* 0x000fe20000000000 */
[----:B------:R-:W-:Y:S02]  /*32b0*/  F2FP.BF16.F32.PACK_AB R25, R27, R22 ;  /* 0x000000161b19723e */ /* 0x000fe400000010ff */
[----:B------:R-:W-:Y:S01]  /*32c0*/  F2FP.BF16.F32.PACK_AB R27, R56, R31 ;  /* 0x0000001f381b723e */ /* 0x000fe200000010ff */
[----:B------:R-:W-:Y:S01]  /*32d0*/  FADD R85, R84, R85 ;  /* 0x0000005554557221 */ /* 0x000fe20000000000 */
[----:B------:R-:W-:-:S02]  /*32e0*/  F2FP.BF16.F32.PACK_AB R31, R64, R39 ;  /* 0x00000027401f723e */ /* 0x000fc400000010ff */
[----:B------:R-:W-:Y:S01]  /*32f0*/  F2FP.BF16.F32.PACK_AB R39, R58, R47 ;  /* 0x0000002f3a27723e */ /* 0x000fe200000010ff */
[----:B-1----:R-:W-:Y:S01]  /*3300*/  FADD R0, R54, R85 ;  /* 0x0000005536007221 */ /* 0x002fe20000000000 */
[----:B------:R-:W-:Y:S02]  /*3310*/  F2FP.BF16.F32.PACK_AB R54, R20, R41 ;  /* 0x000000291436723e */ /* 0x000fe400000010ff */
[----:B------:R-:W-:Y:S02]  /*3320*/  F2FP.BF16.F32.PACK_AB R26, R9, R6 ;  /* 0x00000006091a723e */ /* 0x000fe400000010ff */
[----:B------:R-:W-:Y:S02]  /*3330*/  F2FP.BF16.F32.PACK_AB R30, R13, R8 ;  /* 0x000000080d1e723e */ /* 0x000fe400000010ff */
[----:B------:R-:W-:Y:S02]  /*3340*/  F2FP.BF16.F32.PACK_AB R34, R17, R10 ;  /* 0x0000000a1122723e */ /* 0x000fe400000010ff */
[----:B------:R-:W-:-:S02]  /*3350*/  F2FP.BF16.F32.PACK_AB R40, R40, R19 ;  /* 0x000000132828723e */ /* 0x000fc400000010ff */
[----:B------:R-:W-:Y:S02]  /*3360*/  F2FP.BF16.F32.PACK_AB R42, R12, R21 ;  /* 0x000000150c2a723e */ /* 0x000fe400000010ff */
[----:B------:R-:W-:Y:S02]  /*3370*/  F2FP.BF16.F32.PACK_AB R41, R62, R57 ;  /* 0x000000393e29723e */ /* 0x000fe400000010ff */
[----:B------:R-:W-:Y:S02]  /*3380*/  F2FP.BF16.F32.PACK_AB R43, R63, R66 ;  /* 0x000000423f2b723e */ /* 0x000fe400000010ff */
[----:B------:R-:W-:Y:S02]  /*3390*/  F2FP.BF16.F32.PACK_AB R45, R67, R70 ;  /* 0x00000046432d723e */ /* 0x000fe400000010ff */
[----:B------:R-:W-:Y:S02]  /*33a0*/  F2FP.BF16.F32.PACK_AB R47, R71, R74 ;  /* 0x0000004a472f723e */ /* 0x000fe400000010ff */
[----:B------:R-:W-:-:S02]  /*33b0*/  F2FP.BF16.F32.PACK_AB R49, R75, R80 ;  /* 0x000000504b31723e */ /* 0x000fc400000010ff */
[----:B------:R-:W-:Y:S02]  /*33c0*/  F2FP.BF16.F32.PACK_AB R51, R79, R78 ;  /* 0x0000004e4f33723e */ /* 0x000fe400000010ff */
[----:B------:R-:W-:Y:S01]  /*33d0*/  F2FP.BF16.F32.PACK_AB R53, R83, R82 ;  /* 0x000000525335723e */ /* 0x000fe200000010ff */
[----:B------:R-:W-:Y:S06]  /*33e0*/  @!P0 BRA `(.L_x_19) ;  /* 0x0000000000048947 */ /* 0x000fec0003800000 */
[----:B------:R-:W-:Y:S01]  /*33f0*/  BPT.TRAP 0x1 ;  /* 0x000000040000795c */ /* 0x000fe20000300000 */
.L_x_19:
[----:B------:R-:W1:Y:S02]  /*3400*/  SYNCS.PHASECHK.TRANS64.TRYWAIT P1, [UR36+0x1e008], R5 ;  /* 0x01e00805ff0075a7 */ /* 0x000e640008020164 */
[----:B-1----:R-:W-:Y:S05]  /*3410*/  @!P1 BRA `(.L_x_20) ;  /* 0x0000007400889947 */ /* 0x002fea0003800000 */
.L_x_98:
[----:B------:R-:W-:Y:S01]  /*3420*/  UIADD3 UR10, UR5, 0x500, URZ ;  /* 0x00000500050a7890 */ /* 0x000fe2000fffe03f */
[----:B------:R-:W-:Y:S01]  /*3430*/  WARPGROUP.ARRIVE ;  /* 0x00000000000079c5 */ /* 0x000fe20000000000 */
[----:B------:R-:W-:Y:S01]  /*3440*/  UMOV UR11, 0xc0000010 ;  /* 0xc0000010000b7882 */ /* 0x000fe20000000000 */
[----:B------:R-:W-:Y:S01]  /*3450*/  UIADD3 UR14, UR5, 0x600, URZ ;  /* 0x00000600050e7890 */ /* 0x000fe2000fffe03f */
[----:B------:R-:W-:Y:S01]  /*3460*/  F2FP.BF16.F32.PACK_AB R55, R55, R86 ;  /* 0x000000563737723e */ /* 0x000fe200000010ff */
[----:B------:R-:W-:Y:S01]  /*3470*/  UMOV UR15, 0xc0000010 ;  /* 0xc0000010000f7882 */ /* 0x000fe20000000000 */
[----:B------:R-:W-:Y:S01]  /*3480*/  UIADD3 UR18, UR5, 0x700, URZ ;  /* 0x0000070005127890 */ /* 0x000fe2000fffe03f */
[----:B------:R-:W-:Y:S02]  /*3490*/  UMOV UR19, 0xc0000010 ;  /* 0xc000001000137882 */ /* 0x000fe40000000000 */
[----:B------:R-:W-:Y:S01]  /*34a0*/  HGMMA.64x16x16.F32.BF16 R120, R24, gdesc[UR8].tnspB, RZ, !UPT, gsb0 ;  /* 0x4020000818787df0 */ /* 0x000fe2000c0018ff */
[----:B------:R-:W-:Y:S01]  /*34b0*/  UIADD3 UR22, UR5, 0x800, URZ ;  /* 0x0000080005167890 */ /* 0x000fe2000fffe03f */
[----:B------:R-:W-:Y:S01]  /*34c0*/  UMOV UR23, 0xc0000010 ;  /* 0xc000001000177882 */ /* 0x000fe20000000000 */
[----:B------:R-:W-:Y:S01]  /*34d0*/  UIADD3 UR10, UR5, 0x900, URZ ;  /* 0x00000900050a7890 */ /* 0x000fe2000fffe03f */
[----:B------:R-:W-:Y:S01]  /*34e0*/  UMOV UR11, 0xc0000010 ;  /* 0xc0000010000b7882 */ /* 0x000fe20000000000 */
[----:B------:R-:W-:-:S02]  /*34f0*/  WARPGROUP.DEPBAR.LE gsb0, 0x0 ;  /* 0x00008000000079c5 */ /* 0x000fc40000010000 */
[----:B------:R-:W-:-:S06]  /*3500*/  WARPGROUP.ARRIVE ;  /* 0x00000000000079c5 */ /* 0x000fcc0000000000 */
[----:B------:R-:W-:Y:S01]  /*3510*/  HGMMA.64x16x16.F32.BF16 R112, R24, gdesc[UR12].tnspB, RZ, !UPT, gsb0 ;  /* 0x4020000c18707df0 */ /* 0x000fe2000c0018ff */
[----:B------:R-:W-:Y:S01]  /*3520*/  UIADD3 UR14, UR5, 0x620, URZ ;  /* 0x00000620050e7890 */ /* 0x000fe2000fffe03f */
[----:B------:R-:W-:Y:S01]  /*3530*/  UMOV UR15, 0xc0000010 ;  /* 0xc0000010000f7882 */ /* 0x000fe20000000000 */
[----:B------:R-:W-:Y:S02]  /*3540*/  WARPGROUP.DEPBAR.LE gsb0, 0x0 ;  /* 0x00008000000079c5 */ /* 0x000fe40000010000 */
        /* <DEDUP_REMOVED lines=16> */
[----:B------:R-:W-:Y:S01]  /*3650*/  HGMMA.64x16x16.F32.BF16 R120, R28, gdesc[UR8].tnspB, R120, gsb0 ;  /* 0x402000081c787df0 */ /* 0x000fe20008001878 */
        /* <DEDUP_REMOVED lines=154> */
[----:B------:R-:W-:Y:S03]  /*4000*/  HGMMA.64x16x16.F32.BF16 R112, R52, gdesc[UR12].tnspB, R112, gsb0 ;  /* 0x4020000c34707df0 */ /* 0x000fe60008001870 */
        /* <DEDUP_REMOVED lines=10> */
[----:B------:R-:W-:Y:S05]  /*40b0*/  @!P0 BRA `(.L_x_21) ;  /* 0x0000000000048947 */ /* 0x000fea0003800000 */
[----:B------:R-:W-:Y:S01]  /*40c0*/  BPT.TRAP 0x1 ;  /* 0x000000040000795c */ /* 0x000fe20000300000 */
.L_x_21:
[----:B------:R-:W-:Y:S02]  /*40d0*/  UISETP.GT.U32.AND UP0, UPT, UR4, 0x1, UPT ;  /* 0x000000010400788c */ /* 0x000fe4000bf04070 */
[----:B------:R-:W-:-:S04]  /*40e0*/  UIADD3 UR7, UR36, 0x1e028, URZ ;  /* 0x0001e02824077890 */ /* 0x000fc8000fffe03f */
[----:B------:R-:W-:Y:S01]  /*40f0*/  PLOP3.LUT P1, PT, PT, PT, UP0, 0x80, 0x0 ;  /* 0x000000000000781c */ /* 0x000fe20003f2f008 */
[----:B------:R-:W-:-:S09]  /*4100*/  UPRMT UR7, URZ, 0x654, UR7 ;  /* 0x000006543f077896 */ /* 0x000fd20008000007 */
[----:B------:R-:W-:Y:S03]  /*4110*/  SYNCS.ARRIVE.TRANS64.RED.A1T0 RZ, [UR7], RZ ;  /* 0x000000ffffff79a7 */ /* 0x000fe60008100407 */
[----:B------:R-:W-:Y:S05]  /*4120*/  @P1 BRA `(.L_x_22) ;  /* 0x0000000000041947 */ /* 0x000fea0003800000 */
[----:B------:R-:W-:Y:S01]  /*4130*/  BPT.TRAP 0x1 ;  /* 0x000000040000795c */ /* 0x000fe20000300000 */
.L_x_22:
[----:B-1----:R-:W1:Y:S02]  /*4140*/  LDC R5, c[0x0][0x28c] ;  /* 0x0000a300ff057b82 */ /* 0x002e640000000800 */
[----:B-1----:R-:W-:-:S13]  /*4150*/  ISETP.GE.AND P2, PT, R5, 0x81, PT ;  /* 0x000000810500780c */ /* 0x002fda0003f46270 */
[----:B------:R-:W-:Y:S05]  /*4160*/  @!P2 BRA `(.L_x_23) ;  /* 0x000000340008a947 */ /* 0x000fea0003800000 */
[----:B------:R-:W-:Y:S01]  /*4170*/  IADD3 R5, R5, 0x7f, RZ ;  /* 0x0000007f05057810 */ /* 0x000fe20007ffe0ff */
[----:B------:R-:W-:Y:S01]  /*4180*/  UMOV UR7, 0x2 ;  /* 0x0000000200077882 */ /* 0x000fe20000000000 */
[----:B------:R-:W-:Y:S01]  /*4190*/  MOV R9, R3 ;  /* 0x0000000300097202 */ /* 0x000fe20000000f00 */
[----:B------:R-:W-:Y:S01]  /*41a0*/  UMOV UR4, 0x1 ;  /* 0x0000000100047882 */ /* 0x000fe20000000000 */
[----:B------:R-:W-:Y:S01]  /*41b0*/  SHF.R.S32.HI R6, RZ, 0x1f, R5 ;  /* 0x0000001fff067819 */ /* 0x000fe20000011405 */
[----:B------:R-:W-:Y:S01]  /*41c0*/  ULDC UR28, c[0x0][0x604] ;  /* 0x00018100001c7ab9 */ /* 0x000fe20000000800 */
[----:B------:R-:W-:Y:S02]  /*41d0*/  MOV R7, R4 ;  /* 0x0000000400077202 */ /* 0x000fe40000000f00 */
[----:B------:R-:W-:Y:S02]  /*41e0*/  LEA.HI R5, R6, R5, RZ, 0x7 ;  /* 0x0000000506057211 */ /* 0x000fe400078f38ff */
[----:B------:R-:W-:-:S02]  /*41f0*/  MOV R6, RZ ;  /* 0x000000ff00067202 */ /* 0x000fc40000000f00 */
[----:B------:R-:W-:-:S07]  /*4200*/  SHF.R.S32.HI R5, RZ, 0x7, R5 ;  /* 0x00000007ff057819 */ /* 0x000fce0000011405 */
.L_x_34:
[----:B------:R-:W-:Y:S05]  /*4210*/  @!P0 BRA `(.L_x_24) ;  /* 0x0000000000048947 */ /* 0x000fea0003800000 */
[----:B------:R-:W-:Y:S01]  /*4220*/  BPT.TRAP 0x1 ;  /* 0x000000040000795c */ /* 0x000fe20000300000 */
.L_x_24:
[----:B------:R-:W-:Y:S01]  /*4230*/  ULEA UR10, UR7, UR36, 0x3 ;  /* 0x00000024070a7291 */ /* 0x000fe2000f8e183f */
[----:B------:R-:W-:-:S08]  /*4240*/  SHF.L.U32 R3, R6, 0x1f, RZ ;  /* 0x0000001f06037819 */ /* 0x000fd000000006ff */
[----:B------:R-:W1:Y:S02]  /*4250*/  SYNCS.PHASECHK.TRANS64.TRYWAIT P2, [UR10+0x1e000], R3 ;  /* 0x01e00003ff0075a7 */ /* 0x000e64000804014a */
[----:B-1----:R-:W-:Y:S05]  /*4260*/  @!P2 BRA `(.L_x_25) ;  /* 0x00000068000ca947 */ /* 0x002fea0003800000 */
.L_x_99:
[----:B------:R-:W-:Y:S01]  /*4270*/  UIMAD UR10, UR7, 0x500, UR6 ;  /* 0x00000500070a78a4 */ /* 0x000fe2000f8e0206 */
[----:B------:R-:W-:Y:S01]  /*4280*/  WARPGROUP.ARRIVE ;  /* 0x00000000000079c5 */ /* 0x000fe20000000000 */
[----:B------:R-:W-:Y:S01]  /*4290*/  UMOV UR11, 0xc0000010 ;  /* 0xc0000010000b7882 */ /* 0x000fe20000000000 */
[----:B------:R-:W-:Y:S01]  /*42a0*/  UMOV UR15, 0xc0000010 ;  /* 0xc0000010000f7882 */ /* 0x000fe20000000000 */
[----:B------:R-:W-:Y:S02]  /*42b0*/  UIADD3 UR14, UR10, 0x100, URZ ;  /* 0x000001000a0e7890 */ /* 0x000fe4000fffe03f */
[----:B------:R-:W-:Y:S01]  /*42c0*/  UIADD3 UR18, UR10, 0x200, URZ ;  /* 0x000002000a127890 */ /* 0x000fe2000fffe03f */
[----:B------:R-:W-:Y:S02]  /*42d0*/  UMOV UR19, 0xc0000010 ;  /* 0xc000001000137882 */ /* 0x000fe40000000000 */
[----:B------:R-:W-:Y:S01]  /*42e0*/  HGMMA.64x128x16.F32.BF16 R24, gdesc[UR8], RZ, !UPT, gsb0 ;  /* 0x01e00000081879f0 */ /* 0x000fe2000c0018ff */
[----:B------:R-:W-:Y:S01]  /*42f0*/  UIADD3 UR22, UR10, 0x300, URZ ;  /* 0x000003000a167890 */ /* 0x000fe2000fffe03f */
[----:B------:R-:W-:Y:S01]  /*4300*/  UMOV UR23, 0xc0000010 ;  /* 0xc000001000177882 */ /* 0x000fe20000000000 */
[----:B------:R-:W-:Y:S01]  /*4310*/  UIADD3 UR26, UR10, 0x400, URZ ;  /* 0x000004000a1a7890 */ /* 0x000fe2000fffe03f */
[----:B------:R-:W-:Y:S01]  /*4320*/  UMOV UR27, 0xc0000010 ;  /* 0xc0000010001b7882 */ /* 0x000fe20000000000 */
[----:B------:R-:W-:-:S04]  /*4330*/  UIADD3 UR7, UR7, 0x1, URZ ;  /* 0x0000000107077890 */ /* 0x000fc8000fffe03f */
[----:B------:R-:W-:-:S04]  /*4340*/  UISETP.NE.AND UP0, UPT, UR7, 0x5, UPT ;  /* 0x000000050700788c */ /* 0x000fc8000bf05270 */
[----:B------:R-:W-:Y:S02]  /*4350*/  USEL UR10, URZ, 0x1, UP0 ;  /* 0x000000013f0a7887 */ /* 0x000fe40008000000 */
[----:B------:R-:W-:-:S04]  /*4360*/  USEL UR7, UR7, URZ, UP0 ;  /* 0x0000003f07077287 */ /* 0x000fc80008000000 */
[----:B------:R-:W-:Y:S01]  /*4370*/  LOP3.LUT R6, R6, UR10, RZ, 0x3c, !PT ;  /* 0x0000000a06067c12 */ /* 0x000fe2000f8e3cff */
[----:B------:R-:W-:Y:S02]  /*4380*/  WARPGROUP.DEPBAR.LE gsb0, 0x0 ;  /* 0x00008000000079c5 */ /* 0x000fe40000010000 */
        /* <DEDUP_REMOVED lines=12> */
[----:B------:R-:W-:Y:S05]  /*4450*/  @!P0 BRA `(.L_x_26) ;  /* 0x0000000000048947 */ /* 0x000fea0003800000 */
[----:B------:R-:W-:Y:S01]  /*4460*/  BPT.TRAP 0x1 ;  /* 0x000000040000795c */ /* 0x000fe20000300000 */
.L_x_26:
[----:B-1----:R-:W-:Y:S01]  /*4470*/  FMNMX R4, R24, R9, !PT ;  /* 0x0000000918047209 */ /* 0x002fe20007800000 */
[----:B------:R-:W-:Y:S01]  /*4480*/  ULEA UR10, UR7, UR36, 0x3 ;  /* 0x00000024070a7291 */ /* 0x000fe2000f8e183f */
[----:B------:R-:W-:Y:S02]  /*4490*/  FMNMX R10, R26, R7, !PT ;  /* 0x000000071a0a7209 */ /* 0x000fe40007800000 */
[----:B------:R-:W-:Y:S02]  /*44a0*/  FMNMX R3, R25, R4, !PT ;  /* 0x0000000419037209 */ /* 0x000fe40007800000 */
[----:B------:R-:W-:Y:S02]  /*44b0*/  FMNMX R11, R27, R10, !PT ;  /* 0x0000000a1b0b7209 */ /* 0x000fe40007800000 */
[----:B------:R-:W-:Y:S02]  /*44c0*/  FMNMX R4, R28, R3, !PT ;  /* 0x000000031c047209 */ /* 0x000fe40007800000 */
[----:B------:R-:W-:-:S02]  /*44d0*/  FMNMX R10, R30, R11, !PT ;  /* 0x0000000b1e0a7209 */ /* 0x000fc40007800000 */
[----:B------:R-:W-:Y:S02]  /*44e0*/  FMNMX R3, R29, R4, !PT ;  /* 0x000000041d037209 */ /* 0x000fe40007800000 */
[----:B------:R-:W-:Y:S02]  /*44f0*/  FMNMX R13, R31, R10, !PT ;  /* 0x0000000a1f0d7209 */ /* 0x000fe40007800000 */
        /* <DEDUP_REMOVED lines=27> */
[----:B------:R-:W-:-:S05]  /*46b0*/  FMNMX R4, R85, R4, !PT ;  /* 0x0000000455047209 */ /* 0x000fca0007800000 */
[----:B------:R-:W1:Y:S02]  /*46c0*/  SHFL.BFLY PT, R3, R4, 0x1, 0x1f ;  /* 0x0c201f0004037f89 */ /* 0x000e6400000e0000 */
[----:B-1----:R-:W-:Y:S02]  /*46d0*/  FMNMX R8, R4, R3, !PT ;  /* 0x0000000304087209 */ /* 0x002fe40007800000 */
[----:B------:R-:W-:-:S03]  /*46e0*/  FMNMX R4, R34, R13, !PT ;  /* 0x0000000d22047209 */ /* 0x000fc60007800000 */
[----:B------:R-:W1:Y:S01]  /*46f0*/  SHFL.BFLY PT, R3, R8, 0x2, 0x1f ;  /* 0x0c401f0008037f89 */ /* 0x000e6200000e0000 */
[----:B------:R-:W-:-:S04]  /*4700*/  FMNMX R15, R35, R4, !PT ;  /* 0x00000004230f7209 */ /* 0x000fc80007800000 */
[----:B------:R-:W-:-:S04]  /*4710*/  FMNMX R4, R38, R15, !PT ;  /* 0x0000000f26047209 */ /* 0x000fc80007800000 */
[----:B------:R-:W-:-:S04]  /*4720*/  FMNMX R15, R39, R4, !PT ;  /* 0x00000004270f7209 */ /* 0x000fc80007800000 */
[----:B------:R-:W-:-:S04]  /*4730*/  FMNMX R4, R42, R15, !PT ;  /* 0x0000000f2a047209 */ /* 0x000fc80007800000 */
[----:B------:R-:W-:-:S04]  /*4740*/  FMNMX R17, R43, R4, !PT ;  /* 0x000000042b117209 */ /* 0x000fc80007800000 */
[----:B------:R-:W-:Y:S02]  /*4750*/  FMNMX R4, R46, R17, !PT ;  /* 0x000000112e047209 */ /* 0x000fe40007800000 */
[----:B-1----:R-:W-:Y:S02]  /*4760*/  FMNMX R3, R8, R3, !PT ;  /* 0x0000000308037209 */ /* 0x002fe40007800000 */
[----:B------:R-:W-:Y:S02]  /*4770*/  FMNMX R19, R47, R4, !PT ;  /* 0x000000042f137209 */ /* 0x000fe40007800000 */
[C---:B------:R-:W-:Y:S02]  /*4780*/  FSETP.NEU.AND P2, PT, R3.reuse, -INF , PT ;  /* 0xff8000000300780b */ /* 0x040fe40003f4d000 */
[----:B------:R-:W-:Y:S02]  /*4790*/  FMNMX R4, R50, R19, !PT ;  /* 0x0000001332047209 */ /* 0x000fe40007800000 */
[----:B------:R-:W-:-:S02]  /*47a0*/  FSEL R16, R3, RZ, P2 ;  /* 0x000000ff03107208 */ /* 0x000fc40001000000 */
[----:B------:R-:W-:-:S03]  /*47b0*/  FMNMX R19, R51, R4, !PT ;  /* 0x0000000433137209 */ /* 0x000fc60007800000 */
[----:B------:R-:W-:Y:S01]  /*47c0*/  FMUL R128, R16, UR28 ;  /* 0x0000001c10807c20 */ /* 0x000fe20008400000 */
[----:B------:R-:W-:Y:S01]  /*47d0*/  FMNMX R4, R54, R19, !PT ;  /* 0x0000001336047209 */ /* 0x000fe20007800000 */
[----:B------:R-:W-:Y:S02]  /*47e0*/  FADD R16, -R16, R9 ;  /* 0x0000000910107221 */ /* 0x000fe40000000100 */
[--C-:B------:R-:W-:Y:S01]  /*47f0*/  FFMA R24, R24, UR28, -R128.reuse ;  /* 0x0000001c18187c23 */ /* 0x100fe20008000880 */
[--C-:B------:R-:W-:Y:S01]  /*4800*/  FFMA R11, R25, UR28, -R128.reuse ;  /* 0x0000001c190b7c23 */ /* 0x100fe20008000880 */
[--C-:B------:R-:W-:Y:S01]  /*4810*/  FFMA R8, R28, UR28, -R128.reuse ;  /* 0x0000001c1c087c23 */ /* 0x100fe20008000880 */
[--C-:B------:R-:W-:Y:S01]  /*4820*/  FFMA R15, R33, UR28, -R128.reuse ;  /* 0x0000001c210f7c23 */ /* 0x100fe20008000880 */
[--C-:B------:R-:W-:Y:S01]  /*4830*/  FFMA R13, R29, UR28, -R128.reuse ;  /* 0x0000001c1d0d7c23 */ /* 0x100fe20008000880 */
[----:B------:R-:W-:Y:S01]  /*4840*/  FSETP.GEU.AND P6, PT, R24, -126, PT ;  /* 0xc2fc00001800780b */ /* 0x000fe20003fce000 */
        /* <DEDUP_REMOVED lines=9> */
[--C-:B------:R-:W-:Y:S01]  /*48e0*/  FFMA R19, R41, UR28, -R128.reuse ;  /* 0x0000001c29137c23 */ /* 0x100fe20008000880 */
[----:B------:R-:W-:Y:S01]  /*48f0*/  FMNMX R21, R55, R4, !PT ;  /* 0x0000000437157209 */ /* 0x000fe20007800000 */
[--C-:B------:R-:W-:Y:S01]  /*4900*/  FFMA R20, R48, UR28, -R128.reuse ;  /* 0x0000001c30147c23 */ /* 0x100fe20008000880 */
[----:B------:R-:W-:Y:S01]  /*4910*/  @!P6 FMUL R24, R24, 0.5 ;  /* 0x3f0000001818e820 */ /* 0x000fe20000400000 */
[--C-:B------:R-:W-:Y:S01]  /*4920*/  FFMA R37, R53, UR28, -R128.reuse ;  /* 0x0000001c35257c23 */ /* 0x100fe20008000880 */
[----:B------:R-:W-:Y:S01]  /*4930*/  @!P3 FMUL R11, R11, 0.5 ;  /* 0x3f0000000b0bb820 */ /* 0x000fe20000400000 */
[----:B------:R-:W-:Y:S01]  /*4940*/  FMNMX R4, R58, R21, !PT ;  /* 0x000000153a047209 */ /* 0x000fe20007800000 */
[----:B------:R-:W-:Y:S01]  /*4950*/  @!P4 FMUL R8, R8, 0.5 ;  /* 0x3f0000000808c820 */ /* 0x000fe20000400000 */
[--C-:B------:R-:W-:Y:S01]  /*4960*/  FFMA R21, R45, UR28, -R128.reuse ;  /* 0x0000001c2d157c23 */ /* 0x100fe20008000880 */
[----:B------:R-:W1:Y:S01]  /*4970*/  MUFU.EX2 R24, R24 ;  /* 0x0000001800187308 */ /* 0x000e620000000800 */
[----:B------:R-:W-:Y:S01]  /*4980*/  @!P5 FMUL R13, R13, 0.5 ;  /* 0x3f0000000d0dd820 */ /* 0x000fe20000400000 */
[----:B------:R-:W-:Y:S01]  /*4990*/  @!P2 FMUL R10, R10, 0.5 ;  /* 0x3f0000000a0aa820 */ /* 0x000fe20000400000 */
[----:B------:R-:W-:Y:S01]  /*49a0*/  FMNMX R23, R59, R4, !PT ;  /* 0x000000043b177209 */ /* 0x000fe20007800000 */
[--C-:B------:R-:W-:Y:S01]  /*49b0*/  FFMA R22, R52, UR28, -R128.reuse ;  /* 0x0000001c34167c23 */ /* 0x100fe20008000880 */
[--C-:B------:R-:W-:Y:S01]  /*49c0*/  FFMA R41, R56, UR28, -R128.reuse ;  /* 0x0000001c38297c23 */ /* 0x100fe20008000880 */
[--C-:B------:R-:W-:Y:S01]  /*49d0*/  FFMA R36, R57, UR28, -R128.reuse ;  /* 0x0000001c39247c23 */ /* 0x100fe20008000880 */
[----:B------:R-:W-:Y:S01]  /*49e0*/  FMNMX R4, R62, R23, !PT ;  /* 0x000000173e047209 */ /* 0x000fe20007800000 */
[----:B------:R-:W2:Y:S01]  /*49f0*/  MUFU.EX2 R11, R11 ;  /* 0x0000000b000b7308 */ /* 0x000ea20000000800 */
[--C-:B------:R-:W-:Y:S01]  /*4a00*/  FFMA R45, R60, UR28, -R128.reuse ;  /* 0x0000001c3c2d7c23 */ /* 0x100fe20008000880 */
[--C-:B------:R-:W-:Y:S01]  /*4a10*/  FFMA R40, R61, UR28, -R128.reuse ;  /* 0x0000001c3d287c23 */ /* 0x100fe20008000880 */
[----:B------:R-:W-:Y:S01]  /*4a20*/  FMNMX R23, R63, R4, !PT ;  /* 0x000000043f177209 */ /* 0x000fe20007800000 */
[--C-:B------:R-:W-:Y:S01]  /*4a30*/  FFMA R44, R65, UR28, -R128.reuse ;  /* 0x0000001c412c7c23 */ /* 0x100fe20008000880 */
[--C-:B------:R-:W-:Y:S01]  /*4a40*/  FFMA R53, R68, UR28, -R128.reuse ;  /* 0x0000001c44357c23 */ /* 0x100fe20008000880 */
[--C-:B------:R-:W-:Y:S01]  /*4a50*/  FFMA R52, R73, UR28, -R128.reuse ;  /* 0x0000001c49347c23 */ /* 0x100fe20008000880 */
[----:B------:R-:W-:Y:S01]  /*4a60*/  FMNMX R4, R66, R23, !PT ;  /* 0x0000001742047209 */ /* 0x000fe20007800000 */
[----:B------:R-:W3:Y:S01]  /*4a70*/  MUFU.EX2 R8, R8 ;  /* 0x0000000800087308 */ /* 0x000ee20000000800 */
[----:B-1----:R-:W-:Y:S01]  /*4a80*/  @!P6 FMUL R24, R24, R24 ;  /* 0x000000181818e220 */ /* 0x002fe20000400000 */
[----:B------:R-:W-:Y:S01]  /*4a90*/  FSETP.GEU.AND P6, PT, R15, -126, PT ;  /* 0xc2fc00000f00780b */ /* 0x000fe20003fce000 */
[--C-:B------:R-:W-:Y:S01]  /*4aa0*/  FFMA R23, R49, UR28, -R128.reuse ;  /* 0x0000001c31177c23 */ /* 0x100fe20008000880 */
[----:B------:R-:W-:Y:S01]  /*4ab0*/  FMNMX R25, R67, R4, !PT ;  /* 0x0000000443197209 */ /* 0x000fe20007800000 */
[--C-:B------:R-:W-:Y:S01]  /*4ac0*/  FFMA R49, R64, UR28, -R128.reuse ;  /* 0x0000001c40317c23 */ /* 0x100fe20008000880 */
[--C-:B------:R-:W-:Y:S01]  /*4ad0*/  FFMA R48, R69, UR28, -R128.reuse ;  /* 0x0000001c45307c23 */ /* 0x100fe20008000880 */
[--C-:B------:R-:W-:Y:S01]  /*4ae0*/  FFMA R61, R72, UR28, -R128.reuse ;  /* 0x0000001c483d7c23 */ /* 0x100fe20008000880 */
[----:B------:R-:W1:Y:S01]  /*4af0*/  MUFU.EX2 R13, R13 ;  /* 0x0000000d000d7308 */ /* 0x000e620000000800 */
[----:B--2---:R-:W-:Y:S01]  /*4b00*/  @!P3 FMUL R11, R11, R11 ;  /* 0x0000000b0b0bb220 */ /* 0x004fe20000400000 */
[----:B------:R-:W-:Y:S01]  /*4b10*/  FSETP.GEU.AND P3, PT, R12, -126, PT ;  /* 0xc2fc00000c00780b */ /* 0x000fe20003f6e000 */
[--C-:B------:R-:W-:Y:S01]  /*4b20*/  FFMA R65, R76, UR28, -R128.reuse ;  /* 0x0000001c4c417c23 */ /* 0x100fe20008000880 */
[----:B------:R-:W-:Y:S01]  /*4b30*/  FMNMX R4, R70, R25, !PT ;  /* 0x0000001946047209 */ /* 0x000fe20007800000 */
[--C-:B------:R-:W-:Y:S01]  /*4b40*/  FFMA R60, R77, UR28, -R128.reuse ;  /* 0x0000001c4d3c7c23 */ /* 0x100fe20008000880 */
[--C-:B------:R-:W-:Y:S01]  /*4b50*/  FFMA R64, R81, UR28, -R128.reuse ;  /* 0x0000001c51407c23 */ /* 0x100fe20008000880 */
[----:B------:R-:W-:Y:S01]  /*4b60*/  @!P6 FMUL R15, R15, 0.5 ;  /* 0x3f0000000f0fe820 */ /* 0x000fe20000400000 */
[----:B------:R-:W2:Y:S01]  /*4b70*/  MUFU.EX2 R10, R10 ;  /* 0x0000000a000a7308 */ /* 0x000ea20000000800 */
[----:B---3--:R-:W-:Y:S01]  /*4b80*/  @!P4 FMUL R8, R8, R8 ;  /* 0x000000080808c220 */ /* 0x008fe20000400000 */
[----:B------:R-:W-:Y:S01]  /*4b90*/  FSETP.GEU.AND P4, PT, R17, -126, PT ;  /* 0xc2fc00001100780b */ /* 0x000fe20003f8e000 */
[--C-:B------:R-:W-:Y:S01]  /*4ba0*/  FFMA R69, R80, UR28, -R128.reuse ;  /* 0x0000001c50457c23 */ /* 0x100fe20008000880 */
[----:B------:R-:W-:Y:S01]  /*4bb0*/  FMNMX R25, R71, R4, !PT ;  /* 0x0000000447197209 */ /* 0x000fe20007800000 */
[--C-:B------:R-:W-:Y:S01]  /*4bc0*/  FFMA R68, R85, UR28, -R128.reuse ;  /* 0x0000001c55447c23 */ /* 0x100fe20008000880 */
[----:B------:R-:W-:Y:S01]  /*4bd0*/  FFMA R73, R84, UR28, -R128 ;  /* 0x0000001c54497c23 */ /* 0x000fe20008000880 */
[----:B------:R-:W-:Y:S01]  /*4be0*/  @!P3 FMUL R12, R12, 0.5 ;  /* 0x3f0000000c0cb820 */ /* 0x000fe20000400000 */
[----:B------:R-:W3:Y:S01]  /*4bf0*/  MUFU.EX2 R15, R15 ;  /* 0x0000000f000f7308 */ /* 0x000ee20000000800 */
[----:B-1----:R-:W-:Y:S01]  /*4c00*/  @!P5 FMUL R13, R13, R13 ;  /* 0x0000000d0d0dd220 */ /* 0x002fe20000400000 */
[----:B------:R-:W-:Y:S01]  /*4c10*/  FSETP.GEU.AND P5, PT, R14, -126, PT ;  /* 0xc2fc00000e00780b */ /* 0x000fe20003fae000 */
[----:B------:R-:W-:Y:S01]  /*4c20*/  FMUL R16, R16, UR28 ;  /* 0x0000001c10107c20 */ /* 0x000fe20008400000 */
[----:B------:R-:W-:-:S03]  /*4c30*/  FMNMX R4, R74, R25, !PT ;  /* 0x000000194a047209 */ /* 0x000fc60007800000 */
[----:B------:R-:W-:Y:S01]  /*4c40*/  @!P4 FMUL R17, R17, 0.5 ;  /* 0x3f0000001111c820 */ /* 0x000fe20000400000 */
[----:B------:R-:W1:Y:S01]  /*4c50*/  MUFU.EX2 R12, R12 ;  /* 0x0000000c000c7308 */ /* 0x000e620000000800 */
[----:B--2---:R-:W-:Y:S01]  /*4c60*/  @!P2 FMUL R10, R10, R10 ;  /* 0x0000000a0a0aa220 */ /* 0x004fe20000400000 */
[----:B------:R-:W-:Y:S02]  /*4c70*/  FSETP.GEU.AND P2, PT, R19, -126, PT ;  /* 0xc2fc00001300780b */ /* 0x000fe40003f4e000 */
[----:B------:R-:W-:-:S03]  /*4c80*/  FMNMX R25, R75, R4, !PT ;  /* 0x000000044b197209 */ /* 0x000fc60007800000 */
[----:B------:R-:W-:Y:S01]  /*4c90*/  @!P5 FMUL R14, R14, 0.5 ;  /* 0x3f0000000e0ed820 */ /* 0x000fe20000400000 */
[----:B------:R-:W2:Y:S01]  /*4ca0*/  MUFU.EX2 R17, R17 ;  /* 0x0000001100117308 */ /* 0x000ea20000000800 */
[----:B---3--:R-:W-:Y:S01]  /*4cb0*/  @!P6 FMUL R15, R15, R15 ;  /* 0x0000000f0f0fe220 */ /* 0x008fe20000400000 */
[----:B------:R-:W-:Y:S02]  /*4cc0*/  FSETP.GEU.AND P6, PT, R18, -126, PT ;  /* 0xc2fc00001200780b */ /* 0x000fe40003fce000 */
[----:B------:R-:W-:-:S03]  /*4cd0*/  FMNMX R4, R78, R25, !PT ;  /* 0x000000194e047209 */ /* 0x000fc60007800000 */
[----:B------:R-:W-:Y:S01]  /*4ce0*/  @!P2 FMUL R19, R19, 0.5 ;  /* 0x3f0000001313a820 */ /* 0x000fe20000400000 */
[----:B------:R-:W3:Y:S01]  /*4cf0*/  MUFU.EX2 R14, R14 ;  /* 0x0000000e000e7308 */ /* 0x000ee20000000800 */
[----:B-1----:R-:W-:Y:S01]  /*4d00*/  @!P3 FMUL R12, R12, R12 ;  /* 0x0000000c0c0cb220 */ /* 0x002fe20000400000 */
[----:B------:R-:W-:Y:S02]  /*4d10*/  FSETP.GEU.AND P3, PT, R21, -126, PT ;  /* 0xc2fc00001500780b */ /* 0x000fe40003f6e000 */
        /* <DEDUP_REMOVED lines=24> */
[----:B------:R-:W-:Y:S01]  /*4ea0*/  FSETP.GEU.AND P3, PT, R41, -126, PT ;  /* 0xc2fc00002900780b */ /* 0x000fe20003f6e000 */
[----:B------:R-:W3:Y:S04]  /*4eb0*/  SHFL.BFLY PT, R25, R4, 0x1, 0x1f ;  /* 0x0c201f0004197f89 */ /* 0x000ee800000e0000 */
[----:B------:R-:W-:Y:S01]  /*4ec0*/  @!P6 FMUL R37, R37, 0.5 ;  /* 0x3f0000002525e820 */ /* 0x000fe20000400000 */
[----:B------:R-:W4:Y:S01]  /*4ed0*/  MUFU.EX2 R22, R22 ;  /* 0x0000001600167308 */ /* 0x000f220000000800 */
[----:B-1----:R-:W-:Y:S01]  /*4ee0*/  @!P4 FMUL R20, R20, R20 ;  /* 0x000000141414c220 */ /* 0x002fe20000400000 */
[----:B------:R-:W-:-:S05]  /*4ef0*/  FSETP.GEU.AND P4, PT, R36, -126, PT ;  /* 0xc2fc00002400780b */ /* 0x000fca0003f8e000 */
[----:B------:R-:W-:Y:S01]  /*4f00*/  @!P3 FMUL R41, R41, 0.5 ;  /* 0x3f0000002929b820 */ /* 0x000fe20000400000 */
[----:B------:R-:W1:Y:S01]  /*4f10*/  MUFU.EX2 R37, R37 ;  /* 0x0000002500257308 */ /* 0x000e620000000800 */
[----:B--2---:R-:W-:Y:S01]  /*4f20*/  @!P5 FMUL R23, R23, R23 ;  /* 0x000000171717d220 */ /* 0x004fe20000400000 */
[----:B------:R-:W-:-:S05]  /*4f30*/  FSETP.GEU.AND P5, PT, R45, -126, PT ;  /* 0xc2fc00002d00780b */ /* 0x000fca0003fae000 */
[----:B------:R-:W-:Y:S01]  /*4f40*/  @!P4 FMUL R36, R36, 0.5 ;  /* 0x3f0000002424c820 */ /* 0x000fe20000400000 */
[----:B------:R-:W2:Y:S01]  /*4f50*/  MUFU.EX2 R41, R41 ;  /* 0x0000002900297308 */ /* 0x000ea20000000800 */
[----:B----4-:R-:W-:Y:S01]  /*4f60*/  @!P2 FMUL R22, R22, R22 ;  /* 0x000000161616a220 */ /* 0x010fe20000400000 */
[----:B------:R-:W-:Y:S02]  /*4f70*/  FSETP.GEU.AND P2, PT, R40, -126, PT ;  /* 0xc2fc00002800780b */ /* 0x000fe40003f4e000 */
[----:B---3--:R-:W-:-:S03]  /*4f80*/  FMNMX R4, R4, R25, !PT ;  /* 0x0000001904047209 */ /* 0x008fc60007800000 */
[----:B------:R-:W-:Y:S01]  /*4f90*/  @!P5 FMUL R45, R45, 0.5 ;  /* 0x3f0000002d2dd820 */ /* 0x000fe20000400000 */
[----:B------:R-:W3:Y:S01]  /*4fa0*/  MUFU.EX2 R36, R36 ;  /* 0x0000002400247308 */ /* 0x000ee20000000800 */
[----:B-1----:R-:W-:Y:S01]  /*4fb0*/  @!P6 FMUL R37, R37, R37 ;  /* 0x000000252525e220 */ /* 0x002fe20000400000 */
[----:B------:R-:W-:Y:S01]  /*4fc0*/  FSETP.GEU.AND P6, PT, R49, -126, PT ;  /* 0xc2fc00003100780b */ /* 0x000fe20003fce000 */
[----:B------:R-:W1:Y:S04]  /*4fd0*/  SHFL.BFLY PT, R25, R4, 0x2, 0x1f ;  /* 0x0c401f0004197f89 */ /* 0x000e6800000e0000 */
[----:B------:R-:W-:Y:S01]  /*4fe0*/  @!P2 FMUL R40, R40, 0.5 ;  /* 0x3f0000002828a820 */ /* 0x000fe20000400000 */
[----:B------:R-:W4:Y:S01]  /*4ff0*/  MUFU.EX2 R45, R45 ;  /* 0x0000002d002d7308 */ /* 0x000f220000000800 */
[----:B--2---:R-:W-:Y:S01]  /*5000*/  @!P3 FMUL R41, R41, R41 ;  /* 0x000000292929b220 */ /* 0x004fe20000400000 */
[----:B------:R-:W-:-:S05]  /*5010*/  FSETP.GEU.AND P3, PT, R44, -126, PT ;  /* 0xc2fc00002c00780b */ /* 0x000fca0003f6e000 */
[----:B------:R-:W-:Y:S01]  /*5020*/  @!P6 FMUL R49, R49, 0.5 ;  /* 0x3f0000003131e820 */ /* 0x000fe20000400000 */
[----:B------:R-:W2:Y:S01]  /*5030*/  MUFU.EX2 R40, R40 ;  /* 0x0000002800287308 */ /* 0x000ea20000000800 */
[----:B---3--:R-:W-:Y:S01]  /*5040*/  @!P4 FMUL R36, R36, R36 ;  /* 0x000000242424c220 */ /* 0x008fe20000400000 */
[----:B------:R-:W-:-:S05]  /*5050*/  FSETP.GEU.AND P4, PT, R53, -126, PT ;  /* 0xc2fc00003500780b */ /* 0x000fca0003f8e000 */
[----:B------:R-:W-:Y:S01]  /*5060*/  @!P3 FMUL R44, R44, 0.5 ;  /* 0x3f0000002c2cb820 */ /* 0x000fe20000400000 */
[----:B------:R-:W3:Y:S01]  /*5070*/  MUFU.EX2 R49, R49 ;  /* 0x0000003100317308 */ /* 0x000ee20000000800 */
[----:B----4-:R-:W-:Y:S01]  /*5080*/  @!P5 FMUL R45, R45, R45 ;  /* 0x0000002d2d2dd220 */ /* 0x010fe20000400000 */
[----:B------:R-:W-:Y:S02]  /*5090*/  FSETP.GEU.AND P5, PT, R48, -126, PT ;  /* 0xc2fc00003000780b */ /* 0x000fe40003fae000 */
[----:B-1----:R-:W-:-:S03]  /*50a0*/  FMNMX R4, R4, R25, !PT ;  /* 0x0000001904047209 */ /* 0x002fc60007800000 */
[----:B------:R-:W-:Y:S01]  /*50b0*/  @!P4 FMUL R53, R53, 0.5 ;  /* 0x3f0000003535c820 */ /* 0x000fe20000400000 */
[----:B------:R-:W1:Y:S01]  /*50c0*/  MUFU.EX2 R44, R44 ;  /* 0x0000002c002c7308 */ /* 0x000e620000000800 */
[----:B--2---:R-:W-:Y:S01]  /*50d0*/  @!P2 FMUL R40, R40, R40 ;  /* 0x000000282828a220 */ /* 0x004fe20000400000 */
[----:B------:R-:W-:-:S05]  /*50e0*/  FSETP.GEU.AND P2, PT, R61, -126, PT ;  /* 0xc2fc00003d00780b */ /* 0x000fca0003f4e000 */
[----:B------:R-:W-:Y:S01]  /*50f0*/  @!P5 FMUL R48, R48, 0.5 ;  /* 0x3f0000003030d820 */ /* 0x000fe20000400000 */
[----:B------:R-:W2:Y:S01]  /*5100*/  MUFU.EX2 R53, R53 ;  /* 0x0000003500357308 */ /* 0x000ea20000000800 */
[----:B---3--:R-:W-:Y:S01]  /*5110*/  @!P6 FMUL R49, R49, R49 ;  /* 0x000000313131e220 */ /* 0x008fe20000400000 */
[----:B------:R-:W-:-:S03]  /*5120*/  FSETP.GEU.AND P6, PT, R52, -126, PT ;  /* 0xc2fc00003400780b */ /* 0x000fc60003fce000 */
[----:B------:R-:W-:Y:S02]  /*5130*/  FADD R9, R10, R49 ;  /* 0x000000310a097221 */ /* 0x000fe40000000000 */
[----:B------:R-:W-:Y:S01]  /*5140*/  @!P2 FMUL R61, R61, 0.5 ;  /* 0x3f0000003d3da820 */ /* 0x000fe20000400000 */
[----:B------:R-:W3:Y:S01]  /*5150*/  MUFU.EX2 R48, R48 ;  /* 0x0000003000307308 */ /* 0x000ee20000000800 */
        /* <DEDUP_REMOVED lines=12> */
[----:B-1----:R-:W-:Y:S01]  /*5220*/  @!P2 FMUL R61, R61, R61 ;  /* 0x0000003d3d3da220 */ /* 0x002fe20000400000 */
[----:B------:R-:W-:-:S04]  /*5230*/  FSETP.NEU.AND P2, PT, R4, -INF , PT ;  /* 0xff8000000400780b */ /* 0x000fc80003f4d000 */
[----:B------:R-:W-:Y:S01]  /*5240*/  FSEL R56, R4, RZ, P2 ;  /* 0x000000ff04387208 */ /* 0x000fe20001000000 */
[----:B------:R-:W-:Y:S01]  /*5250*/  @!P5 FMUL R69, R69, 0.5 ;  /* 0x3f0000004545d820 */ /* 0x000fe20000400000 */
[----:B------:R-:W1:Y:S01]  /*5260*/  MUFU.EX2 R60, R60 ;  /* 0x0000003c003c7308 */ /* 0x000e620000000800 */
[----:B--2---:R-:W-:Y:S01]  /*5270*/  @!P6 FMUL R52, R52, R52 ;  /* 0x000000343434e220 */ /* 0x004fe20000400000 */
[----:B------:R-:W-:Y:S01]  /*5280*/  FSETP.GEU.AND P6, PT, R64, -126, PT ;  /* 0xc2fc00004000780b */ /* 0x000fe20003fce000 */
[C---:B------:R-:W-:Y:S01]  /*5290*/  FMUL R33, R56.reuse, UR28 ;  /* 0x0000001c38217c20 */ /* 0x040fe20008400000 */
[----:B------:R-:W-:Y:S01]  /*52a0*/  FSETP.GEU.AND P2, PT, R73, -126, PT ;  /* 0xc2fc00004900780b */ /* 0x000fe20003f4e000 */
[----:B------:R-:W-:Y:S01]  /*52b0*/  FADD R56, -R56, R7 ;  /* 0x0000000738387221 */ /* 0x000fe20000000100 */
[----:B------:R-:W-:Y:S01]  /*52c0*/  FADD R7, R24, R41 ;  /* 0x0000002918077221 */ /* 0x000fe20000000000 */
[--C-:B------:R-:W-:Y:S01]  /*52d0*/  FFMA R25, R26, UR28, -R33.reuse ;  /* 0x0000001c1a197c23 */ /* 0x100fe20008000821 */
[----:B------:R-:W2:Y:S01]  /*52e0*/  MUFU.EX2 R69, R69 ;  /* 0x0000004500457308 */ /* 0x000ea20000000800 */
[----:B---3--:R-:W-:Y:S01]  /*52f0*/  @!P3 FMUL R65, R65, R65 ;  /* 0x000000414141b220 */ /* 0x008fe20000400000 */
[----:B------:R-:W-:Y:S01]  /*5300*/  FSETP.GEU.AND P3, PT, R68, -126, PT ;  /* 0xc2fc00004400780b */ /* 0x000fe20003f6e000 */
[--C-:B------:R-:W-:Y:S01]  /*5310*/  FFMA R28, R27, UR28, -R33.reuse ;  /* 0x0000001c1b1c7c23 */ /* 0x100fe20008000821 */
[--C-:B------:R-:W-:Y:S01]  /*5320*/  FFMA R27, R30, UR28, -R33.reuse ;  /* 0x0000001c1e1b7c23 */ /* 0x100fe20008000821 */
[--C-:B------:R-:W-:Y:S01]  /*5330*/  FFMA R29, R34, UR28, -R33.reuse ;  /* 0x0000001c221d7c23 */ /* 0x100fe20008000821 */
[--C-:B------:R-:W-:Y:S01]  /*5340*/  FFMA R32, R35, UR28, -R33.reuse ;  /* 0x0000001c23207c23 */ /* 0x100fe20008000821 */
[----:B------:R-:W-:Y:S01]  /*5350*/  @!P6 FMUL R64, R64, 0.5 ;  /* 0x3f0000004040e820 */ /* 0x000fe20000400000 */
[--C-:B------:R-:W-:Y:S01]  /*5360*/  FFMA R30, R31, UR28, -R33.reuse ;  /* 0x0000001c1f1e7c23 */ /* 0x100fe20008000821 */
[----:B-1----:R-:W-:Y:S01]  /*5370*/  @!P4 FMUL R60, R60, R60 ;  /* 0x0000003c3c3cc220 */ /* 0x002fe20000400000 */
[----:B------:R-:W-:Y:S01]  /*5380*/  FSETP.GEU.AND P4, PT, R25, -126, PT ;  /* 0xc2fc00001900780b */ /* 0x000fe20003f8e000 */
[----:B------:R-:W-:Y:S01]  /*5390*/  @!P2 FMUL R73, R73, 0.5 ;  /* 0x3f0000004949a820 */ /* 0x000fe20000400000 */
[--C-:B------:R-:W-:Y:S01]  /*53a0*/  FFMA R39, R39, UR28, -R33.reuse ;  /* 0x0000001c27277c23 */ /* 0x100fe20008000821 */
[----:B------:R-:W1:Y:S01]  /*53b0*/  MUFU.EX2 R64, R64 ;  /* 0x0000004000407308 */ /* 0x000e620000000800 */
[--C-:B------:R-:W-:Y:S01]  /*53c0*/  FFMA R31, R38, UR28, -R33.reuse ;  /* 0x0000001c261f7c23 */ /* 0x100fe20008000821 */
[----:B------:R-:W-:Y:S01]  /*53d0*/  @!P3 FMUL R68, R68, 0.5 ;  /* 0x3f0000004444b820 */ /* 0x000fe20000400000 */
[--C-:B------:R-:W-:Y:S01]  /*53e0*/  FFMA R26, R43, UR28, -R33.reuse ;  /* 0x0000001c2b1a7c23 */ /* 0x100fe20008000821 */
[----:B--2---:R-:W-:Y:S01]  /*53f0*/  @!P5 FMUL R69, R69, R69 ;  /* 0x000000454545d220 */ /* 0x004fe20000400000 */
[----:B------:R-:W-:Y:S01]  /*5400*/  FSETP.GEU.AND P5, PT, R28, -126, PT ;  /* 0xc2fc00001c00780b */ /* 0x000fe20003fae000 */
[--C-:B------:R-:W-:Y:S01]  /*5410*/  FFMA R46, R46, UR28, -R33.reuse ;  /* 0x0000001c2e2e7c23 */ /* 0x100fe20008000821 */
[--C-:B------:R-:W-:Y:S01]  /*5420*/  FFMA R42, R42, UR28, -R33.reuse ;  /* 0x0000001c2a2a7c23 */ /* 0x100fe20008000821 */
[----:B------:R-:W2:Y:S01]  /*5430*/  MUFU.EX2 R68, R68 ;  /* 0x0000004400447308 */ /* 0x000ea20000000800 */
[--C-:B------:R-:W-:Y:S01]  /*5440*/  FFMA R35, R50, UR28, -R33.reuse ;  /* 0x0000001c32237c23 */ /* 0x100fe20008000821 */
[----:B------:R-:W-:Y:S01]  /*5450*/  @!P4 FMUL R25, R25, 0.5 ;  /* 0x3f0000001919c820 */ /* 0x000fe20000400000 */
[--C-:B------:R-:W-:Y:S01]  /*5460*/  FFMA R34, R47, UR28, -R33.reuse ;  /* 0x0000001c2f227c23 */ /* 0x100fe20008000821 */
[--C-:B------:R-:W-:Y:S01]  /*5470*/  FFMA R38, R55, UR28, -R33.reuse ;  /* 0x0000001c37267c23 */ /* 0x100fe20008000821 */
[--C-:B------:R-:W-:Y:S01]  /*5480*/  FFMA R51, R51, UR28, -R33.reuse ;  /* 0x0000001c33337c23 */ /* 0x100fe20008000821 */
[--C-:B------:R-:W-:Y:S01]  /*5490*/  FFMA R59, R59, UR28, -R33.reuse ;  /* 0x0000001c3b3b7c23 */ /* 0x100fe20008000821 */
[--C-:B------:R-:W-:Y:S01]  /*54a0*/  FFMA R58, R58, UR28, -R33.reuse ;  /* 0x0000001c3a3a7c23 */ /* 0x100fe20008000821 */
[----:B------:R-:W3:Y:S01]  /*54b0*/  MUFU.EX2 R25, R25 ;  /* 0x0000001900197308 */ /* 0x000ee20000000800 */
[----:B-1----:R-:W-:Y:S01]  /*54c0*/  @!P6 FMUL R64, R64, R64 ;  /* 0x000000404040e220 */ /* 0x002fe20000400000 */
[----:B------:R-:W-:Y:S01]  /*54d0*/  FSETP.GEU.AND P6, PT, R27, -126, PT ;  /* 0xc2fc00001b00780b */ /* 0x000fe20003fce000 */
[----:B------:R-:W-:Y:S01]  /*54e0*/  @!P5 FMUL R28, R28, 0.5 ;  /* 0x3f0000001c1cd820 */ /* 0x000fe20000400000 */
[--C-:B------:R-:W-:Y:S01]  /*54f0*/  FFMA R63, R63, UR28, -R33.reuse ;  /* 0x0000001c3f3f7c23 */ /* 0x100fe20008000821 */
[--C-:B------:R-:W-:Y:S01]  /*5500*/  FFMA R67, R67, UR28, -R33.reuse ;  /* 0x0000001c43437c23 */ /* 0x100fe20008000821 */
[--C-:B------:R-:W-:Y:S01]  /*5510*/  FFMA R75, R75, UR28, -R33.reuse ;  /* 0x0000001c4b4b7c23 */ /* 0x100fe20008000821 */
[--C-:B------:R-:W-:Y:S01]  /*5520*/  FFMA R71, R71, UR28, -R33.reuse ;  /* 0x0000001c47477c23 */ /* 0x100fe20008000821 */
[----:B------:R-:W1:Y:S01]  /*5530*/  MUFU.EX2 R73, R73 ;  /* 0x0000004900497308 */ /* 0x000e620000000800 */
[----:B--2---:R-:W-:Y:S01]  /*5540*/  @!P3 FMUL R68, R68, R68 ;  /* 0x000000444444b220 */ /* 0x004fe20000400000 */
[----:B------:R-:W-:Y:S01]  /*5550*/  FSETP.GEU.AND P3, PT, R29, -126, PT ;  /* 0xc2fc00001d00780b */ /* 0x000fe20003f6e000 */
[--C-:B------:R-:W-:Y:S01]  /*5560*/  FFMA R83, R83, UR28, -R33.reuse ;  /* 0x0000001c53537c23 */ /* 0x100fe20008000821 */
[--C-:B------:R-:W-:Y:S01]  /*5570*/  FFMA R79, R79, UR28, -R33.reuse ;  /* 0x0000001c4f4f7c23 */ /* 0x100fe20008000821 */
[--C-:B------:R-:W-:Y:S01]  /*5580*/  FFMA R87, R87, UR28, -R33.reuse ;  /* 0x0000001c57577c23 */ /* 0x100fe20008000821 */
[----:B------:R-:W-:Y:S01]  /*5590*/  FFMA R86, R86, UR28, -R33 ;  /* 0x0000001c56567c23 */ /* 0x000fe20008000821 */
[----:B------:R-:W-:Y:S01]  /*55a0*/  @!P6 FMUL R27, R27, 0.5 ;  /* 0x3f0000001b1be820 */ /* 0x000fe20000400000 */
[----:B------:R-:W2:Y:S01]  /*55b0*/  MUFU.EX2 R28, R28 ;  /* 0x0000001c001c7308 */ /* 0x000ea20000000800 */
[----:B---3--:R-:W-:Y:S01]  /*55c0*/  @!P4 FMUL R25, R25, R25 ;  /* 0x000000191919c220 */ /* 0x008fe20000400000 */
[----:B------:R-:W-:Y:S01]  /*55d0*/  FSETP.GEU.AND P4, PT, R32, -126, PT ;  /* 0xc2fc00002000780b */ /* 0x000fe20003f8e000 */
[----:B------:R-:W-:Y:S01]  /*55e0*/  FMUL R56, R56, UR28 ;  /* 0x0000001c38387c20 */ /* 0x000fe20008400000 */
[----:B------:R-:W-:-:S03]  /*55f0*/  F2FP.BF16.F32.PACK_AB R24, R11, R24 ;  /* 0x000000180b18723e */ /* 0x000fc600000010ff */
        /* <DEDUP_REMOVED lines=29> */
[----:B------:R1:W5:Y:S01]  /*57d0*/  MUFU.EX2 R47, R46 ;  /* 0x0000002e002f7308 */ /* 0x0003620000000800 */
[----:B--2---:R-:W-:Y:S01]  /*57e0*/  @!P6 FMUL R72, R72, R72 ;  /* 0x000000484848e220 */ /* 0x004fe20000400000 */
[----:B------:R-:W-:Y:S01]  /*57f0*/  FSETP.GEU.AND P6, PT, R35, -126, PT ;  /* 0xc2fc00002300780b */ /* 0x000fe20003fce000 */
[----:B---3--:R-:W-:-:S04]  /*5800*/  FFMA R26, R54, UR28, -R33 ;  /* 0x0000001c361a7c23 */ /* 0x008fc80008000821 */
[----:B------:R-:W-:Y:S01]  /*5810*/  @!P5 FMUL R34, R34, 0.5 ;  /* 0x3f0000002222d820 */ /* 0x000fe20000400000 */
[----:B------:R-:W2:Y:S01]  /*5820*/  MUFU.EX2 R43, R42 ;  /* 0x0000002a002b7308 */ /* 0x000ea20000000800 */
[----:B----4-:R-:W-:Y:S01]  /*5830*/  @!P3 FMUL R76, R76, R76 ;  /* 0x0000004c4c4cb220 */ /* 0x010fe20000400000 */
[----:B------:R-:W-:Y:S01]  /*5840*/  FSETP.GEU.AND P3, PT, R26, -126, PT ;  /* 0xc2fc00001a00780b */ /* 0x000fe20003f6e000 */
[----:B-1----:R-:W-:-:S04]  /*5850*/  FFMA R46, R82, UR28, -R33 ;  /* 0x0000001c522e7c23 */ /* 0x002fc80008000821 */
[----:B------:R-:W-:Y:S01]  /*5860*/  @!P6 FMUL R35, R35, 0.5 ;  /* 0x3f0000002323e820 */ /* 0x000fe20000400000 */
[----:B------:R1:W3:Y:S01]  /*5870*/  MUFU.EX2 R50, R34 ;  /* 0x0000002200327308 */ /* 0x0002e20000000800 */
[----:B-----5:R-:W-:Y:S01]  /*5880*/  @!P4 FMUL R47, R47, R47 ;  /* 0x0000002f2f2fc220 */ /* 0x020fe20000400000 */
[----:B------:R-:W-:-:S05]  /*5890*/  FSETP.GEU.AND P4, PT, R38, -126, PT ;  /* 0xc2fc00002600780b */ /* 0x000fca0003f8e000 */
[----:B------:R-:W-:Y:S01]  /*58a0*/  @!P3 FMUL R26, R26, 0.5 ;  /* 0x3f0000001a1ab820 */ /* 0x000fe20000400000 */
[----:B------:R4:W5:Y:S01]  /*58b0*/  MUFU.EX2 R57, R35 ;  /* 0x0000002300397308 */ /* 0x0009620000000800 */
[----:B--2---:R-:W-:Y:S01]  /*58c0*/  @!P2 FMUL R43, R43, R43 ;  /* 0x0000002b2b2ba220 */ /* 0x004fe20000400000 */
[----:B------:R-:W-:Y:S01]  /*58d0*/  FSETP.GEU.AND P2, PT, R51, -126, PT ;  /* 0xc2fc00003300780b */ /* 0x000fe20003f4e000 */
[----:B-1----:R-:W-:-:S04]  /*58e0*/  FFMA R34, R62, UR28, -R33 ;  /* 0x0000001c3e227c23 */ /* 0x002fc80008000821 */
[----:B------:R-:W-:Y:S01]  /*58f0*/  @!P4 FMUL R38, R38, 0.5 ;  /* 0x3f0000002626c820 */ /* 0x000fe20000400000 */
[----:B------:R1:W2:Y:S01]  /*5900*/  MUFU.EX2 R55, R26 ;  /* 0x0000001a00377308 */ /* 0x0002a20000000800 */
[----:B---3--:R-:W-:Y:S01]  /*5910*/  @!P5 FMUL R50, R50, R50 ;  /* 0x000000323232d220 */ /* 0x008fe20000400000 */
[----:B------:R-:W-:Y:S01]  /*5920*/  FSETP.GEU.AND P5, PT, R58, -126, PT ;  /* 0xc2fc00003a00780b */ /* 0x000fe20003fae000 */
[----:B----4-:R-:W-:-:S04]  /*5930*/  FFMA R35, R70, UR28, -R33 ;  /* 0x0000001c46237c23 */ /* 0x010fc80008000821 */
[----:B------:R-:W-:Y:S01]  /*5940*/  @!P2 FMUL R51, R51, 0.5 ;  /* 0x3f0000003333a820 */ /* 0x000fe20000400000 */
[----:B------:R3:W4:Y:S01]  /*5950*/  MUFU.EX2 R80, R38 ;  /* 0x0000002600507308 */ /* 0x0007220000000800 */
[----:B-----5:R-:W-:Y:S01]  /*5960*/  @!P6 FMUL R57, R57, R57 ;  /* 0x000000393939e220 */ /* 0x020fe20000400000 */
[----:B------:R-:W-:Y:S01]  /*5970*/  FSETP.GEU.AND P6, PT, R59, -126, PT ;  /* 0xc2fc00003b00780b */ /* 0x000fe20003fce000 */
[----:B-1----:R-:W-:-:S04]  /*5980*/  FFMA R26, R66, UR28, -R33 ;  /* 0x0000001c421a7c23 */ /* 0x002fc80008000821 */
[----:B------:R-:W-:Y:S01]  /*5990*/  @!P5 FMUL R58, R58, 0.5 ;  /* 0x3f0000003a3ad820 */ /* 0x000fe20000400000 */
[----:B------:R-:W1:Y:S01]  /*59a0*/  MUFU.EX2 R54, R51 ;  /* 0x0000003300367308 */ /* 0x000e620000000800 */
[----:B--2---:R-:W-:Y:S01]  /*59b0*/  @!P3 FMUL R55, R55, R55 ;  /* 0x000000373737b220 */ /* 0x004fe20000400000 */
[----:B------:R-:W-:Y:S01]  /*59c0*/  FSETP.GEU.AND P3, PT, R63, -126, PT ;  /* 0xc2fc00003f00780b */ /* 0x000fe20003f6e000 */
[----:B---3--:R-:W-:-:S04]  /*59d0*/  FFMA R38, R78, UR28, -R33 ;  /* 0x0000001c4e267c23 */ /* 0x008fc80008000821 */
[----:B------:R-:W-:Y:S01]  /*59e0*/  @!P6 FMUL R59, R59, 0.5 ;  /* 0x3f0000003b3be820 */ /* 0x000fe20000400000 */
[----:B------:R-:W2:Y:S01]  /*59f0*/  MUFU.EX2 R62, R58 ;  /* 0x0000003a003e7308 */ /* 0x000ea20000000800 */
[----:B----4-:R-:W-:Y:S01]  /*5a00*/  @!P4 FMUL R80, R80, R80 ;  /* 0x000000505050c220 */ /* 0x010fe20000400000 */
        /* <DEDUP_REMOVED lines=10> */
[----:B------:R2:W4:Y:S01]  /*5ab0*/  MUFU.EX2 R70, R26 ;  /* 0x0000001a00467308 */ /* 0x0005220000000800 */
[----:B---3--:R-:W-:Y:S01]  /*5ac0*/  @!P6 FMUL R51, R51, R51 ;  /* 0x000000333333e220 */ /* 0x008fe20000400000 */
[----:B------:R-:W-:-:S05]  /*5ad0*/  FSETP.GEU.AND P6, PT, R35, -126, PT ;  /* 0xc2fc00002300780b */ /* 0x000fca0003fce000 */
[----:B------:R-:W-:Y:S01]  /*5ae0*/  @!P5 FMUL R67, R67, 0.5 ;  /* 0x3f0000004343d820 */ /* 0x000fe20000400000 */
[----:B------:R3:W5:Y:S01]  /*5af0*/  MUFU.EX2 R66, R34 ;  /* 0x0000002200427308 */ /* 0x0007620000000800 */
[----:B-1----:R-:W-:Y:S01]  /*5b00*/  @!P3 FMUL R63, R63, R63 ;  /* 0x0000003f3f3fb220 */ /* 0x002fe20000400000 */
[----:B--2---:R-:W-:-:S05]  /*5b10*/  FADD R26, R14, R61 ;  /* 0x0000003d0e1a7221 */ /* 0x004fca0000000000 */
[----:B------:R-:W-:Y:S01]  /*5b20*/  @!P6 FMUL R35, R35, 0.5 ;  /* 0x3f0000002323e820 */ /* 0x000fe20000400000 */
[----:B------:R-:W1:Y:S01]  /*5b30*/  MUFU.EX2 R67, R67 ;  /* 0x0000004300437308 */ /* 0x000e620000000800 */
[----:B---3--:R-:W-:Y:S01]  /*5b40*/  FFMA R34, R74, UR28, -R33 ;  /* 0x0000001c4a227c23 */ /* 0x008fe20008000821 */
[----:B----4-:R-:W-:Y:S01]  /*5b50*/  @!P4 FMUL R70, R70, R70 ;  /* 0x000000464646c220 */ /* 0x010fe20000400000 */
[----:B------:R-:W-:Y:S01]  /*5b60*/  FSETP.GEU.AND P4, PT, R75, -126, PT ;  /* 0xc2fc00004b00780b */ /* 0x000fe20003f8e000 */
[----:B------:R-:W-:Y:S01]  /*5b70*/  FADD R33, R23, R64 ;  /* 0x0000004017217221 */ /* 0x000fe20000000000 */
[----:B------:R-:W-:Y:S01]  /*5b80*/  F2FP.BF16.F32.PACK_AB R64, R64, R69 ;  /* 0x000000454040723e */ /* 0x000fe200000010ff */
[----:B------:R-:W-:Y:S01]  /*5b90*/  FADD R58, R29, R70 ;  /* 0x000000461d3a7221 */ /* 0x000fe20000000000 */
[----:B------:R-:W-:Y:S01]  /*5ba0*/  FSETP.GEU.AND P3, PT, R34, -126, PT ;  /* 0xc2fc00002200780b */ /* 0x000fe20003f6e000 */
[----:B------:R2:W3:Y:S01]  /*5bb0*/  MUFU.EX2 R74, R35 ;  /* 0x00000023004a7308 */ /* 0x0004e20000000800 */
[----:B-----5:R-:W-:Y:S01]  /*5bc0*/  @!P2 FMUL R66, R66, R66 ;  /* 0x000000424242a220 */ /* 0x020fe20000400000 */
[----:B------:R-:W-:-:S02]  /*5bd0*/  FSETP.GEU.AND P2, PT, R71, -126, PT ;  /* 0xc2fc00004700780b */ /* 0x000fc40003f4e000 */
[----:B------:R-:W-:-:S04]  /*5be0*/  F2FP.BF16.F32.PACK_AB R29, R32, R29 ;  /* 0x0000001d201d723e */ /* 0x000fc800000010ff */
[----:B------:R-:W-:Y:S01]  /*5bf0*/  @!P4 FMUL R75, R75, 0.5 ;  /* 0x3f0000004b4bc820 */ /* 0x000fe20000400000 */
[----:B-1----:R-:W-:Y:S01]  /*5c00*/  @!P5 FMUL R67, R67, R67 ;  /* 0x000000434343d220 */ /* 0x002fe20000400000 */
[----:B------:R-:W-:Y:S01]  /*5c10*/  FSETP.GEU.AND P5, PT, R38, -126, PT ;  /* 0xc2fc00002600780b */ /* 0x000fe20003fae000 */
[----:B--2---:R-:W-:Y:S01]  /*5c20*/  FADD R35, R7, R26 ;  /* 0x0000001a07237221 */ /* 0x004fe20000000000 */
[----:B------:R-:W-:Y:S01]  /*5c30*/  @!P3 FMUL R34, R34, 0.5 ;  /* 0x3f0000002222b820 */ /* 0x000fe20000400000 */
[----:B------:R-:W-:Y:S01]  /*5c40*/  FADD R7, R11, R36 ;  /* 0x000000240b077221 */ /* 0x000fe20000000000 */
[----:B------:R-:W1:Y:S01]  /*5c50*/  MUFU.EX2 R75, R75 ;  /* 0x0000004b004b7308 */ /* 0x000e620000000800 */
[----:B------:R-:W-:Y:S01]  /*5c60*/  @!P2 FMUL R71, R71, 0.5 ;  /* 0x3f0000004747a820 */ /* 0x000fe20000400000 */
[----:B------:R-:W-:Y:S01]  /*5c70*/  FADD R26, R15, R44 ;  /* 0x0000002c0f1a7221 */ /* 0x000fe20000000000 */
[----:B---3--:R-:W-:Y:S01]  /*5c80*/  @!P6 FMUL R74, R74, R74 ;  /* 0x0000004a4a4ae220 */ /* 0x008fe20000400000 */
[----:B------:R-:W-:-:S02]  /*5c90*/  FSETP.GEU.AND P6, PT, R46, -126, PT ;  /* 0xc2fc00002e00780b */ /* 0x000fc40003fce000 */
[----:B------:R-:W-:Y:S01]  /*5ca0*/  FADD R39, R26, R33 ;  /* 0x000000211a277221 */ /* 0x000fe20000000000 */
[----:B------:R-:W-:Y:S01]  /*5cb0*/  FADD R26, R18, R65 ;  /* 0x00000041121a7221 */ /* 0x000fe20000000000 */
[----:B------:R2:W3:Y:S01]  /*5cc0*/  MUFU.EX2 R78, R34 ;  /* 0x00000022004e7308 */ /* 0x0004e20000000800 */
[----:B------:R-:W-:Y:S01]  /*5cd0*/  @!P5 FMUL R38, R38, 0.5 ;  /* 0x3f0000002626d820 */ /* 0x000fe20000400000 */
[----:B------:R-:W-:Y:S02]  /*5ce0*/  F2FP.BF16.F32.PACK_AB R36, R36, R41 ;  /* 0x000000292424723e */ /* 0x000fe400000010ff */
[----:B------:R-:W-:-:S04]  /*5cf0*/  F2FP.BF16.F32.PACK_AB R44, R44, R49 ;  /* 0x000000312c2c723e */ /* 0x000fc800000010ff */
[----:B------:R4:W5:Y:S01]  /*5d00*/  MUFU.EX2 R82, R38 ;  /* 0x0000002600527308 */ /* 0x0009620000000800 */
[----:B------:R-:W-:Y:S01]  /*5d10*/  @!P6 FMUL R46, R46, 0.5 ;  /* 0x3f0000002e2ee820 */ /* 0x000fe20000400000 */
[----:B-1----:R-:W-:Y:S01]  /*5d20*/  @!P4 FMUL R75, R75, R75 ;  /* 0x0000004b4b4bc220 */ /* 0x002fe20000400000 */
[----:B------:R-:W-:Y:S01]  /*5d30*/  FSETP.GEU.AND P4, PT, R79, -126, PT ;  /* 0xc2fc00004f00780b */ /* 0x000fe20003f8e000 */
[----:B--2---:R-:W-:Y:S01]  /*5d40*/  FADD R34, R19, R52 ;  /* 0x0000003413227221 */ /* 0x004fe20000000000 */
[----:B------:R-:W-:Y:S01]  /*5d50*/  F2FP.BF16.F32.PACK_AB R52, R52, R61 ;  /* 0x0000003d3434723e */ /* 0x000fe200000010ff */
[----:B------:R-:W-:Y:S02]  /*5d60*/  FADD R59, R76, R75 ;  /* 0x0000004b4c3b7221 */ /* 0x000fe40000000000 */
[----:B------:R-:W1:Y:S01]  /*5d70*/  MUFU.EX2 R84, R46 ;  /* 0x0000002e00547308 */ /* 0x000e620000000800 */
[----:B---3--:R-:W-:Y:S01]  /*5d80*/  @!P3 FMUL R78, R78, R78 ;  /* 0x0000004e4e4eb220 */ /* 0x008fe20000400000 */
[----:B------:R-:W-:Y:S01]  /*5d90*/  FSETP.GEU.AND P3, PT, R83, -126, PT ;  /* 0xc2fc00005300780b */ /* 0x000fe20003f6e000 */
[----:B----4-:R-:W-:-:S02]  /*5da0*/  FADD R38, R20, R69 ;  /* 0x0000004514267221 */ /* 0x010fc40000000000 */
[----:B------:R-:W-:Y:S02]  /*5db0*/  FADD R128, R43, R78 ;  /* 0x0000004e2b807221 */ /* 0x000fe40000000000 */
[----:B------:R-:W-:Y:S01]  /*5dc0*/  FADD R42, R9, R38 ;  /* 0x00000026092a7221 */ /* 0x000fe20000000000 */
[----:B------:R-:W2:Y:S01]  /*5dd0*/  MUFU.EX2 R71, R71 ;  /* 0x0000004700477308 */ /* 0x000ea20000000800 */
[----:B-----5:R-:W-:Y:S01]  /*5de0*/  @!P5 FMUL R82, R82, R82 ;  /* 0x000000525252d220 */ /* 0x020fe20000400000 */
[----:B------:R-:W-:Y:S01]  /*5df0*/  FSETP.GEU.AND P5, PT, R86, -126, PT ;  /* 0xc2fc00005600780b */ /* 0x000fe20003fae000 */
[----:B------:R-:W-:Y:S01]  /*5e00*/  @!P4 FMUL R79, R79, 0.5 ;  /* 0x3f0000004f4fc820 */ /* 0x000fe20000400000 */
[----:B------:R-:W-:Y:S01]  /*5e10*/  FADD R38, R7, R34 ;  /* 0x0000002207267221 */ /* 0x000fe20000000000 */
[----:B------:R-:W-:Y:S01]  /*5e20*/  FADD R9, R12, R53 ;  /* 0x000000350c097221 */ /* 0x000fe20000000000 */
[----:B------:R-:W-:Y:S01]  /*5e30*/  FADD R34, R22, R73 ;  /* 0x0000004916227221 */ /* 0x000fe20000000000 */
[----:B------:R-:W-:Y:S01]  /*5e40*/  @!P3 FMUL R83, R83, 0.5 ;  /* 0x3f0000005353b820 */ /* 0x000fe20000400000 */
[----:B------:R-:W-:Y:S01]  /*5e50*/  FADD R7, R8, R45 ;  /* 0x0000002d08077221 */ /* 0x000fe20000000000 */
[----:B-1----:R-:W-:Y:S01]  /*5e60*/  @!P6 FMUL R84, R84, R84 ;  /* 0x000000545454e220 */ /* 0x002fe20000400000 */
[----:B------:R-:W-:Y:S01]  /*5e70*/  FSETP.GEU.AND P6, PT, R87, -126, PT ;  /* 0xc2fc00005700780b */ /* 0x000fe20003fce000 */
[----:B------:R-:W1:Y:S01]  /*5e80*/  MUFU.EX2 R79, R79 ;  /* 0x0000004f004f7308 */ /* 0x000e620000000800 */
[----:B------:R-:W-:Y:S01]  /*5e90*/  FADD R46, R9, R34 ;  /* 0x00000022092e7221 */ /* 0x000fe20000000000 */
[----:B------:R-:W-:Y:S01]  /*5ea0*/  FADD R9, R17, R48 ;  /* 0x0000003011097221 */ /* 0x000fe20000000000 */
[----:B------:R-:W-:Y:S01]  /*5eb0*/  FADD R34, R37, R68 ;  /* 0x0000004425227221 */ /* 0x000fe20000000000 */
[----:B------:R-:W-:Y:S01]  /*5ec0*/  @!P5 FMUL R86, R86, 0.5 ;  /* 0x3f0000005656d820 */ /* 0x000fe20000400000 */
[----:B------:R-:W-:Y:S01]  /*5ed0*/  FADD R33, R7, R26 ;  /* 0x0000001a07217221 */ /* 0x000fe20000000000 */
[----:B--2---:R-:W-:Y:S01]  /*5ee0*/  @!P2 FMUL R71, R71, R71 ;  /* 0x000000474747a220 */ /* 0x004fe20000400000 */
[----:B------:R-:W-:Y:S01]  /*5ef0*/  FADD R9, R9, R34 ;  /* 0x0000002209097221 */ /* 0x000fe20000000000 */
[----:B------:R-:W2:Y:S01]  /*5f00*/  MUFU.EX2 R83, R83 ;  /* 0x0000005300537308 */ /* 0x000ea20000000800 */
[----:B------:R-:W-:Y:S01]  /*5f10*/  FSETP.GEU.AND P2, PT, R56, -126, PT ;  /* 0xc2fc00003800780b */ /* 0x000fe20003f4e000 */
[----:B------:R-:W-:Y:S01]  /*5f20*/  FADD R7, R13, R40 ;  /* 0x000000280d077221 */ /* 0x000fe20000000000 */
[----:B------:R-:W-:Y:S01]  /*5f30*/  FADD R26, R21, R60 ;  /* 0x0000003c151a7221 */ /* 0x000fe20000000000 */
[----:B------:R-:W-:Y:S01]  /*5f40*/  @!P6 FMUL R87, R87, 0.5 ;  /* 0x3f0000005757e820 */ /* 0x000fe20000400000 */
[----:B------:R-:W-:Y:S01]  /*5f50*/  FADD R34, R28, R51 ;  /* 0x000000331c227221 */ /* 0x000fe20000000000 */
[----:B------:R-:W-:Y:S01]  /*5f60*/  FADD R77, R57, R84 ;  /* 0x00000054394d7221 */ /* 0x000fe20000000000 */
[----:B------:R-:W-:Y:S01]  /*5f70*/  FADD R26, R7, R26 ;  /* 0x0000001a071a7221 */ /* 0x000fe20000000000 */
        /* <DEDUP_REMOVED lines=14> */
[----:B------:R-:W-:Y:S01]  /*6060*/  @!P2 FMUL R56, R56, 0.5 ;  /* 0x3f0000003838a820 */ /* 0x000fe20000400000 */
[----:B------:R-:W-:Y:S01]  /*6070*/  FADD R35, R35, R42 ;  /* 0x0000002a23237221 */ /* 0x000fe20000000000 */
[----:B------:R-:W-:Y:S01]  /*6080*/  FADD R130, R7, R58 ;  /* 0x0000003a07827221 */ /* 0x000fe20000000000 */
[----:B------:R-:W-:Y:S01]  /*6090*/  FADD R134, R34, R59 ;  /* 0x0000003b22867221 */ /* 0x000fe20000000000 */
[----:B------:R-:W-:Y:S01]  /*60a0*/  FADD R34, R30, R63 ;  /* 0x0000003f1e227221 */ /* 0x000fe20000000000 */
[----:B------:R-:W-:Y:S01]  /*60b0*/  FADD R59, R72, R71 ;  /* 0x00000047483b7221 */ /* 0x000fe20000000000 */
[----:B---3--:R-:W-:Y:S01]  /*60c0*/  @!P5 FMUL R86, R86, R86 ;  /* 0x000000565656d220 */ /* 0x008fe20000400000 */
[----:B------:R-:W-:Y:S01]  /*60d0*/  FADD R58, R31, R74 ;  /* 0x0000004a1f3a7221 */ /* 0x000fe20000000000 */
[----:B------:R-:W-:Y:S01]  /*60e0*/  FADD R34, R34, R77 ;  /* 0x0000004d22227221 */ /* 0x000fe20000000000 */
[----:B------:R-:W-:Y:S01]  /*60f0*/  @!P3 FMUL R16, R16, 0.5 ;  /* 0x3f0000001010b820 */ /* 0x000fe20000400000 */
[----:B------:R-:W-:Y:S01]  /*6100*/  FADD R81, R55, R86 ;  /* 0x0000005637517221 */ /* 0x000fe20000000000 */
[----:B-1----:R-:W-:Y:S01]  /*6110*/  @!P6 FMUL R87, R87, R87 ;  /* 0x000000575757e220 */ /* 0x002fe20000400000 */
[----:B------:R-:W-:Y:S01]  /*6120*/  FADD R38, R38, R39 ;  /* 0x0000002726267221 */ /* 0x000fe20000000000 */
[----:B------:R-:W1:Y:S01]  /*6130*/  MUFU.EX2 R7, R16 ;  /* 0x0000001000077308 */ /* 0x000e620000000800 */
[----:B------:R-:W-:Y:S01]  /*6140*/  FADD R81, R58, R81 ;  /* 0x000000513a517221 */ /* 0x000fe20000000000 */
[----:B------:R-:W-:Y:S01]  /*6150*/  FADD R128, R80, R87 ;  /* 0x0000005750807221 */ /* 0x000fe20000000000 */
[----:B------:R-:W-:Y:S01]  /*6160*/  FADD R46, R33, R46 ;  /* 0x0000002e212e7221 */ /* 0x000fe20000000000 */
[----:B------:R-:W-:Y:S01]  /*6170*/  FADD R9, R26, R9 ;  /* 0x000000091a097221 */ /* 0x000fe20000000000 */
[----:B------:R-:W-:Y:S01]  /*6180*/  FADD R85, R85, R132 ;  /* 0x0000008455557221 */ /* 0x000fe20000000000 */
[----:B------:R-:W-:Y:S01]  /*6190*/  FADD R77, R59, R128 ;  /* 0x000000803b4d7221 */ /* 0x000fe20000000000 */
[----:B------:R-:W-:Y:S01]  /*61a0*/  FADD R129, R129, R134 ;  /* 0x0000008681817221 */ /* 0x000fe20000000000 */
[----:B------:R-:W2:Y:S01]  /*61b0*/  MUFU.EX2 R59, R56 ;  /* 0x00000038003b7308 */ /* 0x000ea20000000800 */
[----:B------:R-:W-:Y:S01]  /*61c0*/  FADD R130, R130, R81 ;  /* 0x0000005182827221 */ /* 0x000fe20000000000 */
[----:B------:R-:W-:Y:S01]  /*61d0*/  FADD R34, R34, R77 ;  /* 0x0000004d22227221 */ /* 0x000fe20000000000 */
[----:B------:R-:W-:Y:S01]  /*61e0*/  FADD R38, R38, R9 ;  /* 0x0000000926267221 */ /* 0x000fe20000000000 */
[----:B------:R-:W-:Y:S01]  /*61f0*/  FADD R35, R35, R46 ;  /* 0x0000002e23237221 */ /* 0x000fe20000000000 */
[----:B------:R-:W-:Y:S01]  /*6200*/  FADD R85, R85, R130 ;  /* 0x0000008255557221 */ /* 0x000fe20000000000 */
[----:B------:R-:W-:Y:S01]  /*6210*/  FADD R34, R129, R34 ;  /* 0x0000002281227221 */ /* 0x000fe20000000000 */
[----:B------:R-:W-:Y:S01]  /*6220*/  SHF.L.U32 R9, R6, 0x1f, RZ ;  /* 0x0000001f06097819 */ /* 0x000fe200000006ff */
[----:B------:R-:W-:Y:S01]  /*6230*/  FADD R38, R35, R38 ;  /* 0x0000002623267221 */ /* 0x000fe20000000000 */
[----:B-1----:R-:W-:Y:S01]  /*6240*/  @!P3 FMUL R7, R7, R7 ;  /* 0x000000070707b220 */ /* 0x002fe20000400000 */
[----:B------:R-:W-:Y:S01]  /*6250*/  FADD R34, R85, R34 ;  /* 0x0000002255227221 */ /* 0x000fe20000000000 */
[----:B------:R-:W-:-:S02]  /*6260*/  F2FP.BF16.F32.PACK_AB R57, R54, R57 ;  /* 0x000000393639723e */ /* 0x000fc400000010ff */
[----:B------:R-:W-:Y:S01]  /*6270*/  FFMA R2, R7, R2, R38 ;  /* 0x0000000207027223 */ /* 0x000fe20000000026 */
[----:B------:R-:W-:Y:S01]  /*6280*/  F2FP.BF16.F32.PACK_AB R25, R28, R25 ;  /* 0x000000191c19723e */ /* 0x000fe200000010ff */
[----:B------:R-:W-:Y:S01]  /*6290*/  FMUL R120, R120, R7 ;  /* 0x0000000778787220 */ /* 0x000fe20000400000 */
[----:B------:R-:W-:Y:S01]  /*62a0*/  F2FP.BF16.F32.PACK_AB R27, R30, R27 ;  /* 0x0000001b1e1b723e */ /* 0x000fe200000010ff */
[----:B--2---:R-:W-:Y:S01]  /*62b0*/  @!P2 FMUL R59, R59, R59 ;  /* 0x0000003b3b3ba220 */ /* 0x004fe20000400000 */
[----:B------:R1:W2:Y:S01]  /*62c0*/  SYNCS.PHASECHK.TRANS64.TRYWAIT P2, [UR10+0x1e000], R9 ;  /* 0x01e00009ff0075a7 */ /* 0x0002a2000804014a */
[----:B------:R-:W-:Y:S01]  /*62d0*/  F2FP.BF16.F32.PACK_AB R35, R50, R47 ;  /* 0x0000002f3223723e */ /* 0x000fe200000010ff */
[----:B------:R-:W-:Y:S01]  /*62e0*/  FMUL R121, R121, R7 ;  /* 0x0000000779797220 */ /* 0x000fe20000400000 */
[----:B------:R-:W-:Y:S01]  /*62f0*/  FFMA R0, R59, R0, R34 ;  /* 0x000000003b007223 */ /* 0x000fe20000000022 */
[-C--:B------:R-:W-:Y:S01]  /*6300*/  FMUL R122, R122, R59.reuse ;  /* 0x0000003b7a7a7220 */ /* 0x080fe20000400000 */
        /* <DEDUP_REMOVED lines=18> */
[----:B------:R-:W-:Y:S01]  /*6430*/  FMUL R95, R95, R59 ;  /* 0x0000003b5f5f7220 */ /* 0x000fe20000400000 */
[----:B------:R-:W-:Y:S01]  /*6440*/  F2FP.BF16.F32.PACK_AB R58, R37, R22 ;  /* 0x00000016253a723e */ /* 0x000fe200000010ff */
[----:B------:R-:W-:Y:S01]  /*6450*/  FMUL R124, R124, R7 ;  /* 0x000000077c7c7220 */ /* 0x000fe20000400000 */
[----:B------:R-:W-:Y:S01]  /*6460*/  F2FP.BF16.F32.PACK_AB R59, R80, R55 ;  /* 0x00000037503b723e */ /* 0x000fe200000010ff */
[----:B------:R-:W-:Y:S01]  /*6470*/  FMUL R125, R125, R7 ;  /* 0x000000077d7d7220 */ /* 0x000fe20000400000 */
[----:B------:R-:W-:Y:S01]  /*6480*/  F2FP.BF16.F32.PACK_AB R38, R40, R45 ;  /* 0x0000002d2826723e */ /* 0x000fe200000010ff */
[-C--:B------:R-:W-:Y:S01]  /*6490*/  FMUL R112, R112, R7.reuse ;  /* 0x0000000770707220 */ /* 0x080fe20000400000 */
[----:B------:R-:W-:Y:S01]  /*64a0*/  F2FP.BF16.F32.PACK_AB R39, R63, R66 ;  /* 0x000000423f27723e */ /* 0x000fe200000010ff */
[----:B------:R-:W-:Y:S01]  /*64b0*/  FMUL R113, R113, R7 ;  /* 0x0000000771717220 */ /* 0x000fe20000400000 */
[----:B------:R-:W-:Y:S01]  /*64c0*/  F2FP.BF16.F32.PACK_AB R46, R48, R53 ;  /* 0x00000035302e723e */ /* 0x000fe200000010ff */
[----:B------:R-:W-:Y:S01]  /*64d0*/  FMUL R116, R116, R7 ;  /* 0x0000000774747220 */ /* 0x000fe20000400000 */
[----:B------:R-:W-:Y:S01]  /*64e0*/  F2FP.BF16.F32.PACK_AB R54, R60, R65 ;  /* 0x000000413c36723e */ /* 0x000fe200000010ff */
        /* <DEDUP_REMOVED lines=28> */
[----:B-12---:R-:W-:Y:S06]  /*66b0*/  @!P0 BRA `(.L_x_27) ;  /* 0x0000000000048947 */ /* 0x006fec0003800000 */
[----:B------:R-:W-:Y:S01]  /*66c0*/  BPT.TRAP 0x1 ;  /* 0x000000040000795c */ /* 0x000fe20000300000 */
.L_x_27:
[----:B------:R-:W-:Y:S05]  /*66d0*/  @P2 BRA `(.L_x_28) ;  /* 0x0000000000082947 */ /* 0x000fea0003800000 */
[----:B------:R-:W1:Y:S02]  /*66e0*/  SYNCS.PHASECHK.TRANS64.TRYWAIT P2, [UR10+0x1e000], R9 ;  /* 0x01e00009ff0075a7 */ /* 0x000e64000804014a */
[----:B-1----:R-:W-:Y:S05]  /*66f0*/  @!P2 BRA `(.L_x_29) ;  /* 0x000000440000a947 */ /* 0x002fea0003800000 */
.L_x_28:
[----:B------:R-:W-:Y:S01]  /*6700*/  UIMAD UR10, UR7, 0x500, UR5 ;  /* 0x00000500070a78a4 */ /* 0x000fe2000f8e0205 */
[----:B------:R-:W-:Y:S01]  /*6710*/  WARPGROUP.ARRIVE ;  /* 0x00000000000079c5 */ /* 0x000fe20000000000 */
[----:B------:R-:W-:Y:S01]  /*6720*/  UMOV UR11, 0xc0000010 ;  /* 0xc0000010000b7882 */ /* 0x000fe20000000000 */
[----:B------:R-:W-:Y:S01]  /*6730*/  UMOV UR15, 0xc0000010 ;  /* 0xc0000010000f7882 */ /* 0x000fe20000000000 */
[----:B------:R-:W-:Y:S01]  /*6740*/  UIADD3 UR14, UR10, 0x100, URZ ;  /* 0x000001000a0e7890 */ /* 0x000fe2000fffe03f */
[----:B------:R-:W-:Y:S01]  /*6750*/  F2FP.BF16.F32.PACK_AB R67, R87, R86 ;  /* 0x000000565743723e */ /* 0x000fe200000010ff */
[----:B------:R-:W-:Y:S01]  /*6760*/  UIADD3 UR18, UR10, 0x200, URZ ;  /* 0x000002000a127890 */ /* 0x000fe2000fffe03f */
[----:B------:R-:W-:Y:S02]  /*6770*/  UMOV UR19, 0xc0000010 ;  /* 0xc000001000137882 */ /* 0x000fe40000000000 */
[----:B------:R-:W-:Y:S01]  /*6780*/  HGMMA.64x16x16.F32.BF16 R120, R24, gdesc[UR8].tnspB, R120, gsb0 ;  /* 0x4020000818787df0 */ /* 0x000fe20008001878 */
[----:B------:R-:W-:Y:S01]  /*6790*/  UIADD3 UR22, UR10, 0x300, URZ ;  /* 0x000003000a167890 */ /* 0x000fe2000fffe03f */
[----:B------:R-:W-:Y:S01]  /*67a0*/  UMOV UR23, 0xc0000010 ;  /* 0xc000001000177882 */ /* 0x000fe20000000000 */
[----:B------:R-:W-:Y:S01]  /*67b0*/  UIADD3 UR26, UR10, 0x400, URZ ;  /* 0x000004000a1a7890 */ /* 0x000fe2000fffe03f */
[----:B------:R-:W-:Y:S01]  /*67c0*/  UMOV UR27, 0xc0000010 ;  /* 0xc0000010001b7882 */ /* 0x000fe20000000000 */
[----:B------:R-:W-:Y:S01]  /*67d0*/  UMOV UR11, 0xc0000010 ;  /* 0xc0000010000b7882 */ /* 0x000fe20000000000 */
[----:B------:R-:W-:-:S02]  /*67e0*/  WARPGROUP.DEPBAR.LE gsb0, 0x0 ;  /* 0x00008000000079c5 */ /* 0x000fc40000010000 */
        /* <DEDUP_REMOVED lines=169> */
[----:B------:R-:W-:Y:S01]  /*7280*/  UIADD3 UR10, UR10, 0x4e0, URZ ;  /* 0x000004e00a0a7890 */ /* 0x000fe2000fffe03f */
        /* <DEDUP_REMOVED lines=18> */
.L_x_30:
[----:B------:R-:W-:-:S04]  /*73b0*/  ULEA UR10, UR4, UR36, 0x3 ;  /* 0x00000024040a7291 */ /* 0x000fc8000f8e183f */
[----:B------:R-:W-:-:S04]  /*73c0*/  UIADD3 UR10, UR10, 0x1e028, URZ ;  /* 0x0001e0280a0a7890 */ /* 0x000fc8000fffe03f */
[----:B------:R-:W-:-:S09]  /*73d0*/  UPRMT UR10, URZ, 0x654, UR10 ;  /* 0x000006543f0a7896 */ /* 0x000fd2000800000a */
[----:B------:R-:W-:Y:S01]  /*73e0*/  SYNCS.ARRIVE.TRANS64.RED.A1T0 RZ, [UR10], RZ ;  /* 0x000000ffffff79a7 */ /* 0x000fe2000810040a */
[----:B------:R-:W-:Y:S05]  /*73f0*/  @P1 BRA `(.L_x_31) ;  /* 0x0000000000041947 */ /* 0x000fea0003800000 */
[----:B------:R-:W-:Y:S01]  /*7400*/  BPT.TRAP 0x1 ;  /* 0x000000040000795c */ /* 0x000fe20000300000 */
.L_x_31:
[----:B------:R-:W-:-:S04]  /*7410*/  UIADD3 UR4, UR4, 0x1, URZ ;  /* 0x0000000104047890 */ /* 0x000fc8000fffe03f */
[----:B------:R-:W-:-:S04]  /*7420*/  UISETP.NE.AND UP0, UPT, UR4, 0x5, UPT ;  /* 0x000000050400788c */ /* 0x000fc8000bf05270 */
[----:B------:R-:W-:Y:S01]  /*7430*/  USEL UR10, UR4, URZ, UP0 ;  /* 0x0000003f040a7287 */ /* 0x000fe20008000000 */
[----:B------:R-:W-:Y:S11]  /*7440*/  @!P0 BRA `(.L_x_32) ;  /* 0x0000000000048947 */ /* 0x000ff60003800000 */
[----:B------:R-:W-:Y:S01]  /*7450*/  BPT.TRAP 0x1 ;  /* 0x000000040000795c */ /* 0x000fe20000300000 */
.L_x_32:
[----:B------:R-:W-:-:S04]  /*7460*/  ULEA UR4, UR10, UR36, 0x3 ;  /* 0x000000240a047291 */ /* 0x000fc8000f8e183f */
[----:B------:R-:W-:-:S04]  /*7470*/  UIADD3 UR4, UR4, 0x1e028, URZ ;  /* 0x0001e02804047890 */ /* 0x000fc8000fffe03f */
[----:B------:R-:W-:-:S09]  /*7480*/  UPRMT UR4, URZ, 0x654, UR4 ;  /* 0x000006543f047896 */ /* 0x000fd20008000004 */
[----:B------:R-:W-:Y:S01]  /*7490*/  SYNCS.ARRIVE.TRANS64.RED.A1T0 RZ, [UR4], RZ ;  /* 0x000000ffffff79a7 */ /* 0x000fe20008100404 */
[----:B------:R-:W-:Y:S05]  /*74a0*/  @P1 BRA `(.L_x_33) ;  /* 0x0000000000041947 */ /* 0x000fea0003800000 */
[----:B------:R-:W-:Y:S01]  /*74b0*/  BPT.TRAP 0x1 ;  /* 0x000000040000795c */ /* 0x000fe20000300000 */
.L_x_33:
[----:B------:R-:W-:Y:S01]  /*74c0*/  UIADD3 UR7, UR7, 0x1, URZ ;  /* 0x0000000107077890 */ /* 0x000fe2000fffe03f */
[C---:B------:R-:W-:Y:S01]  /*74d0*/  ISETP.GT.AND P2, PT, R5.reuse, 0x2, PT ;  /* 0x000000020500780c */ /* 0x040fe20003f44270 */
[----:B------:R-:W-:Y:S01]  /*74e0*/  UIADD3 UR4, UR10, 0x1, URZ ;  /* 0x000000010a047890 */ /* 0x000fe2000fffe03f */
[----:B------:R-:W-:Y:S01]  /*74f0*/  IADD3 R5, R5, -0x1, RZ ;  /* 0xffffffff05057810 */ /* 0x000fe20007ffe0ff */
[----:B------:R-:W-:Y:S01]  /*7500*/  UISETP.NE.AND UP1, UPT, UR7, 0x5, UPT ;  /* 0x000000050700788c */ /* 0x000fe2000bf25270 */
[----:B-1----:R-:W-:Y:S01]  /*7510*/  MOV R9, R3 ;  /* 0x0000000300097202 */ /* 0x002fe20000000f00 */
[----:B------:R-:W-:Y:S01]  /*7520*/  UISETP.NE.AND UP0, UPT, UR4, 0x5, UPT ;  /* 0x000000050400788c */ /* 0x000fe2000bf05270 */
[----:B------:R-:W-:Y:S01]  /*7530*/  MOV R7, R4 ;  /* 0x0000000400077202 */ /* 0x000fe20000000f00 */
[----:B------:R-:W-:Y:S02]  /*7540*/  USEL UR10, URZ, 0x1, UP1 ;  /* 0x000000013f0a7887 */ /* 0x000fe40008800000 */
[----:B------:R-:W-:-:S02]  /*7550*/  USEL UR4, UR4, URZ, UP0 ;  /* 0x0000003f04047287 */ /* 0x000fc40008000000 */
[----:B------:R-:W-:Y:S02]  /*7560*/  USEL UR7, UR7, URZ, UP1 ;  /* 0x0000003f07077287 */ /* 0x000fe40008800000 */
[----:B------:R-:W-:Y:S01]  /*7570*/  LOP3.LUT R6, R6, UR10, RZ, 0x3c, !PT ;  /* 0x0000000a06067c12 */ /* 0x000fe2000f8e3cff */
[----:B------:R-:W-:Y:S09]  /*7580*/  @P2 BRA `(.L_x_34) ;  /* 0xffffffcc00202947 */ /* 0x000ff2000383ffff */
.L_x_23:
[----:B------:R-:W1:Y:S01]  /*7590*/  SHFL.BFLY PT, R5, R2, 0x1, 0x1f ;  /* 0x0c201f0002057f89 */ /* 0x000e6200000e0000 */
[----:B------:R-:W-:Y:S01]  /*75a0*/  BSSY B0, `(.L_x_35) ;  /* 0x0000023000007945 */ /* 0x000fe20003800000 */
[----:B------:R-:W-:Y:S02]  /*75b0*/  MOV R9, 0x7f800000 ;  /* 0x7f80000000097802 */ /* 0x000fe40000000f00 */
[----:B------:R-:W2:Y:S01]  /*75c0*/  SHFL.BFLY PT, R7, R0, 0x1, 0x1f ;  /* 0x0c201f0000077f89 */ /* 0x000ea200000e0000 */
[----:B------:R-:W-:Y:S02]  /*75d0*/  MOV R10, 0x3f800000 ;  /* 0x3f800000000a7802 */ /* 0x000fe40000000f00 */
[----:B------:R-:W-:Y:S01]  /*75e0*/  MOV R11, 0x7f800000 ;  /* 0x7f800000000b7802 */ /* 0x000fe20000000f00 */
[----:B-1----:R-:W-:Y:S01]  /*75f0*/  FADD R5, R5, R2 ;  /* 0x0000000205057221 */ /* 0x002fe20000000000 */
[----:B--2---:R-:W-:-:S04]  /*7600*/  FADD R14, R7, R0 ;  /* 0x00000000070e7221 */ /* 0x004fc80000000000 */
[----:B------:R-:W1:Y:S04]  /*7610*/  SHFL.BFLY PT, R6, R5, 0x2, 0x1f ;  /* 0x0c401f0005067f89 */ /* 0x000e6800000e0000 */
[----:B------:R-:W2:Y:S01]  /*7620*/  SHFL.BFLY PT, R15, R14, 0x2, 0x1f ;  /* 0x0c401f000e0f7f89 */ /* 0x000ea200000e0000 */
[C---:B-1----:R-:W-:Y:S01]  /*7630*/  FSETP.NE.AND P0, PT, R5.reuse, -R6, PT ;  /* 0x800000060500720b */ /* 0x042fe20003f05000 */
[----:B------:R-:W-:Y:S01]  /*7640*/  FADD R2, R5, R6 ;  /* 0x0000000605027221 */ /* 0x000fe20000000000 */
[----:B------:R-:W-:Y:S01]  /*7650*/  MOV R6, 0x3f800000 ;  /* 0x3f80000000067802 */ /* 0x000fe20000000f00 */
[----:B--2---:R-:W-:-:S10]  /*7660*/  FADD R8, R14, R15 ;  /* 0x0000000f0e087221 */ /* 0x004fd40000000000 */
[----:B------:R-:W-:Y:S05]  /*7670*/  @!P0 BRA `(.L_x_36) ;  /* 0x0000000000548947 */ /* 0x000fea0003800000 */
[----:B------:R-:W-:Y:S01]  /*7680*/  IADD3 R0, R2, 0x1800000, RZ ;  /* 0x0180000002007810 */ /* 0x000fe20007ffe0ff */
[----:B------:R-:W-:Y:S03]  /*7690*/  BSSY B1, `(.L_x_37) ;  /* 0x000000c000017945 */ /* 0x000fe60003800000 */
[----:B------:R-:W-:-:S04]  /*76a0*/  LOP3.LUT R0, R0, 0x7f800000, RZ, 0xc0, !PT ;  /* 0x7f80000000007812 */ /* 0x000fc800078ec0ff */
[----:B------:R-:W-:-:S13]  /*76b0*/  ISETP.GT.U32.AND P0, PT, R0, 0x1ffffff, PT ;  /* 0x01ffffff0000780c */ /* 0x000fda0003f04070 */
[----:B------:R-:W-:Y:S05]  /*76c0*/  @P0 BRA `(.L_x_38) ;  /* 0x0000000000100947 */ /* 0x000fea0003800000 */
[----:B------:R-:W-:-:S07]  /*76d0*/  MOV R13, 0x76f0 ;  /* 0x000076f0000d7802 */ /* 0x000fce0000000f00 */
[----:B------:R-:W-:Y:S05]  /*76e0*/  CALL.REL.NOINC `($__internal_0_$__cuda_sm20_rcp_rn_f32_slowpath) ;  /* 0x0000003400ac7944 */ /* 0x000fea0003c00000 */
[----:B------:R-:W-:Y:S01]  /*76f0*/  MOV R6, R5 ;  /* 0x0000000500067202 */ /* 0x000fe20000000f00 */
[----:B------:R-:W-:Y:S06]  /*7700*/  BRA `(.L_x_39) ;  /* 0x0000000000107947 */ /* 0x000fec0003800000 */
.L_x_38:
[----:B------:R-:W1:Y:S02]  /*7710*/  MUFU.RCP R5, R2 ;  /* 0x0000000200057308 */ /* 0x000e640000001000 */
[----:B-1----:R-:W-:-:S04]  /*7720*/  FFMA R0, R2, R5, -1 ;  /* 0xbf80000002007423 */ /* 0x002fc80000000005 */
[----:B------:R-:W-:-:S04]  /*7730*/  FADD.FTZ R0, -R0, -RZ ;  /* 0x800000ff00007221 */ /* 0x000fc80000010100 */
[----:B------:R-:W-:-:S07]  /*7740*/  FFMA R6, R5, R0, R5 ;  /* 0x0000000005067223 */ /* 0x000fce0000000005 */
.L_x_39:
[----:B------:R-:W-:Y:S05]  /*7750*/  BSYNC B1 ;  /* 0x0000000000017941 */ /* 0x000fea0003800000 */
.L_x_37:
[----:B------:R-:W-:Y:S01]  /*7760*/  FSETP.GEU.AND P0, PT, |R2|, 1.175494350822287508e-38, PT ;  /* 0x008000000200780b */ /* 0x000fe20003f0e200 */
[----:B------:R-:W-:-:S12]  /*7770*/  ULDC UR4, c[0x0][0x600] ;  /* 0x0001800000047ab9 */ /* 0x000fd80000000800 */
[----:B------:R-:W-:-:S04]  /*7780*/  @!P0 FMUL R2, R2, 16777216 ;  /* 0x4b80000002028820 */ /* 0x000fc80000400000 */
[----:B------:R-:W1:Y:S02]  /*7790*/  MUFU.LG2 R0, R2 ;  /* 0x0000000200007308 */ /* 0x000e640000000c00 */
[----:B-1----:R-:W-:-:S04]  /*77a0*/  @!P0 FADD R0, R0, -24 ;  /* 0xc1c0000000008421 */ /* 0x002fc80000000000 */
[----:B------:R-:W-:-:S04]  /*77b0*/  FMUL R0, R0, 0.69314718246459960938 ;  /* 0x3f31721800007820 */ /* 0x000fc80000400000 */
[----:B------:R-:W-:-:S07]  /*77c0*/  FFMA R11, R3, UR4, R0 ;  /* 0x00000004030b7c23 */ /* 0x000fce0008000000 */
.L_x_36:
[----:B------:R-:W-:Y:S05]  /*77d0*/  BSYNC B0 ;  /* 0x0000000000007941 */ /* 0x000fea0003800000 */
.L_x_35:
[----:B------:R-:W-:Y:S01]  /*77e0*/  FSETP.NE.AND P0, PT, R14, -R15, PT ;  /* 0x8000000f0e00720b */ /* 0x000fe20003f05000 */
[----:B------:R-:W-:Y:S01]  /*77f0*/  ULDC UR4, c[0x0][0x608] ;  /* 0x0001820000047ab9 */ /* 0x000fe20000000800 */
[----:B------:R-:W-:Y:S01]  /*7800*/  BSSY B0, `(.L_x_40) ;  /* 0x000002d000007945 */ /* 0x000fe20003800000 */
[----:B------:R-:W-:-:S04]  /*7810*/  FMUL R6, R6, UR4 ;  /* 0x0000000406067c20 */ /* 0x000fc80008400000 */
        /* <DEDUP_REMOVED lines=20> */
[----:B------:R-:W-:Y:S06]  /*7960*/  @!P0 BRA `(.L_x_41) ;  /* 0x0000000000588947 */ /* 0x000fec0003800000 */
[----:B------:R-:W-:Y:S01]  /*7970*/  IADD3 R0, R8, 0x1800000, RZ ;  /* 0x0180000008007810 */ /* 0x000fe20007ffe0ff */
[----:B------:R-:W-:Y:S03]  /*7980*/  BSSY B1, `(.L_x_42) ;  /* 0x000000d000017945 */ /* 0x000fe60003800000 */
[----:B------:R-:W-:-:S04]  /*7990*/  LOP3.LUT R0, R0, 0x7f800000, RZ, 0xc0, !PT ;  /* 0x7f80000000007812 */ /* 0x000fc800078ec0ff */
[----:B------:R-:W-:-:S13]  /*79a0*/  ISETP.GT.U32.AND P0, PT, R0, 0x1ffffff, PT ;  /* 0x01ffffff0000780c */ /* 0x000fda0003f04070 */
[----:B------:R-:W-:Y:S05]  /*79b0*/  @P0 BRA `(.L_x_43) ;  /* 0x0000000000140947 */ /* 0x000fea0003800000 */
[----:B------:R-:W-:Y:S02]  /*79c0*/  MOV R2, R8 ;  /* 0x0000000800027202 */ /* 0x000fe40000000f00 */
[----:B------:R-:W-:-:S07]  /*79d0*/  MOV R13, 0x79f0 ;  /* 0x000079f0000d7802 */ /* 0x000fce0000000f00 */
[----:B------:R-:W-:Y:S05]  /*79e0*/  CALL.REL.NOINC `($__internal_0_$__cuda_sm20_rcp_rn_f32_slowpath) ;  /* 0x0000003000ec7944 */ /* 0x000fea0003c00000 */
[----:B------:R-:W-:Y:S01]  /*79f0*/  MOV R10, R5 ;  /* 0x00000005000a7202 */ /* 0x000fe20000000f00 */
[----:B------:R-:W-:Y:S06]  /*7a00*/  BRA `(.L_x_44) ;  /* 0x0000000000107947 */ /* 0x000fec0003800000 */
.L_x_43:
[----:B------:R-:W1:Y:S02]  /*7a10*/  MUFU.RCP R3, R8 ;  /* 0x0000000800037308 */ /* 0x000e640000001000 */
[----:B-1----:R-:W-:-:S04]  /*7a20*/  FFMA R0, R8, R3, -1 ;  /* 0xbf80000008007423 */ /* 0x002fc80000000003 */
[----:B------:R-:W-:-:S04]  /*7a30*/  FADD.FTZ R0, -R0, -RZ ;  /* 0x800000ff00007221 */ /* 0x000fc80000010100 */
[----:B------:R-:W-:-:S07]  /*7a40*/  FFMA R10, R3, R0, R3 ;  /* 0x00000000030a7223 */ /* 0x000fce0000000003 */
.L_x_44:
[----:B------:R-:W-:Y:S05]  /*7a50*/  BSYNC B1 ;  /* 0x0000000000017941 */ /* 0x000fea0003800000 */
.L_x_42:
[----:B------:R-:W-:Y:S01]  /*7a60*/  FSETP.GEU.AND P0, PT, |R8|, 1.175494350822287508e-38, PT ;  /* 0x008000000800780b */ /* 0x000fe20003f0e200 */
[----:B------:R-:W-:-:S12]  /*7a70*/  ULDC UR4, c[0x0][0x600] ;  /* 0x0001800000047ab9 */ /* 0x000fd80000000800 */
[----:B------:R-:W-:-:S04]  /*7a80*/  @!P0 FMUL R8, R8, 16777216 ;  /* 0x4b80000008088820 */ /* 0x000fc80000400000 */
[----:B------:R-:W1:Y:S02]  /*7a90*/  MUFU.LG2 R0, R8 ;  /* 0x0000000800007308 */ /* 0x000e640000000c00 */
[----:B-1----:R-:W-:-:S04]  /*7aa0*/  @!P0 FADD R0, R0, -24 ;  /* 0xc1c0000000008421 */ /* 0x002fc80000000000 */
[----:B------:R-:W-:-:S04]  /*7ab0*/  FMUL R9, R0, 0.69314718246459960938 ;  /* 0x3f31721800097820 */ /* 0x000fc80000400000 */
[----:B------:R-:W-:-:S07]  /*7ac0*/  FFMA R9, R4, UR4, R9 ;  /* 0x0000000404097c23 */ /* 0x000fce0008000009 */
.L_x_41:
[----:B------:R-:W-:Y:S05]  /*7ad0*/  BSYNC B0 ;  /* 0x0000000000007941 */ /* 0x000fea0003800000 */
.L_x_40:
[----:B------:R-:W-:Y:S01]  /*7ae0*/  UIADD3 UR4, UR37, -0x1, URZ ;  /* 0xffffffff25047890 */ /* 0x000fe2000fffe03f */
[----:B------:R-:W1:Y:S01]  /*7af0*/  S2R R2, SR_TID.X ;  /* 0x0000000000027919 */ /* 0x000e620000002100 */
[----:B------:R-:W-:Y:S01]  /*7b00*/  ULDC UR5, c[0x0][0x608] ;  /* 0x0001820000057ab9 */ /* 0x000fe20000000800 */
[----:B------:R-:W-:Y:S01]  /*7b10*/  ULDC.64 UR8, c[0x0][0x208] ;  /* 0x0000820000087ab9 */ /* 0x000fe20000000a00 */
[----:B------:R-:W-:Y:S02]  /*7b20*/  FMUL R10, R10, UR5 ;  /* 0x000000050a0a7c20 */ /* 0x000fe40008400000 */
[----:B------:R-:W-:Y:S01]  /*7b30*/  ISETP.NE.AND P0, PT, RZ, UR4, PT ;  /* 0x00000004ff007c0c */ /* 0x000fe2000bf05270 */
[----:B------:R-:W-:Y:S01]  /*7b40*/  ULEA UR4, UR37, UR36, 0x3 ;  /* 0x0000002425047291 */ /* 0x000fe2000f8e183f */
[-C--:B------:R-:W-:Y:S01]  /*7b50*/  FMUL R122, R122, R10.reuse ;  /* 0x0000000a7a7a7220 */ /* 0x080fe20000400000 */
[-C--:B------:R-:W-:Y:S01]  /*7b60*/  FMUL R42, R123, R10.reuse ;  /* 0x0000000a7b2a7220 */ /* 0x080fe20000400000 */
[----:B------:R-:W-:Y:S01]  /*7b70*/  SEL R0, RZ, 0x1, P0 ;  /* 0x00000001ff007807 */ /* 0x000fe20000000000 */
[-C--:B------:R-:W-:Y:S01]  /*7b80*/  FMUL R126, R126, R10.reuse ;  /* 0x0000000a7e7e7220 */ /* 0x080fe20000400000 */
[-C--:B------:R-:W-:Y:S01]  /*7b90*/  FMUL R44, R127, R10.reuse ;  /* 0x0000000a7f2c7220 */ /* 0x080fe20000400000 */
[-C--:B------:R-:W-:Y:S01]  /*7ba0*/  FMUL R114, R114, R10.reuse ;  /* 0x0000000a72727220 */ /* 0x080fe20000400000 */
[----:B------:R-:W-:Y:S01]  /*7bb0*/  SHF.L.U32 R0, R0, 0x1f, RZ ;  /* 0x0000001f00007819 */ /* 0x000fe200000006ff */
[-C--:B------:R-:W-:Y:S01]  /*7bc0*/  FMUL R46, R115, R10.reuse ;  /* 0x0000000a732e7220 */ /* 0x080fe20000400000 */
[-C--:B------:R-:W-:Y:S01]  /*7bd0*/  FMUL R118, R118, R10.reuse ;  /* 0x0000000a76767220 */ /* 0x080fe20000400000 */
[----:B------:R-:W-:Y:S01]  /*7be0*/  FMUL R48, R119, R10 ;  /* 0x0000000a77307220 */ /* 0x000fe20000400000 */
[----:B------:R-:W2:Y:S01]  /*7bf0*/  SYNCS.PHASECHK.TRANS64.TRYWAIT P0, [UR4+0x1e098], R0 ;  /* 0x01e09800ff0075a7 */ /* 0x000ea20008000144 */
[----:B-1----:R-:W-:-:S02]  /*7c00*/  LOP3.LUT P1, R18, R2, 0x3, RZ, 0xc0, !PT ;  /* 0x0000000302127812 */ /* 0x002fc4000782c0ff */
[----:B------:R-:W-:Y:S01]  /*7c10*/  LOP3.LUT R16, R2, 0x7f, RZ, 0xc0, !PT ;  /* 0x0000007f02107812 */ /* 0x000fe200078ec0ff */
[----:B--2---:R-:W-:Y:S10]  /*7c20*/  @!P0 BRA `(.L_x_45) ;  /* 0x0000002c00cc8947 */ /* 0x004ff40003800000 */
.L_x_100:
[----:B------:R-:W-:Y:S01]  /*7c30*/  USHF.L.U32 UR42, UR42, 0x6, URZ ;  /* 0x000000062a2a7899 */ /* 0x000fe2000800063f */
[----:B------:R-:W-:Y:S01]  /*7c40*/  BSSY B0, `(.L_x_46) ;  /* 0x0000018000007945 */ /* 0x000fe20003800000 */
[----:B------:R-:W-:-:S03]  /*7c50*/  SHF.R.U32.HI R17, RZ, 0x5, R16 ;  /* 0x00000005ff117819 */ /* 0x000fc60000011610 */
[----:B------:R-:W-:Y:S07]  /*7c60*/  @P1 BRA `(.L_x_47) ;  /* 0x0000000000541947 */ /* 0x000fee0003800000 */
[----:B------:R-:W2:Y:S01]  /*7c70*/  S2UR UR4, SR_CTAID.Y ;  /* 0x00000000000479c3 */ /* 0x000ea20000002600 */
[----:B-1----:R-:W-:Y:S01]  /*7c80*/  SHF.R.U32.HI R0, RZ, 0x2, R2 ;  /* 0x00000002ff007819 */ /* 0x002fe20000011602 */
[----:B------:R-:W-:Y:S01]  /*7c90*/  ULDC.64 UR6, c[0x0][0x688] ;  /* 0x0001a20000067ab9 */ /* 0x000fe20000000a00 */
[----:B------:R-:W-:Y:S02]  /*7ca0*/  SHF.L.U32 R3, R17, 0x4, RZ ;  /* 0x0000000411037819 */ /* 0x000fe400000006ff */
[----:B------:R-:W-:-:S03]  /*7cb0*/  LOP3.LUT R0, R0, 0x7, RZ, 0xc0, !PT ;  /* 0x0000000700007812 */ /* 0x000fc600078ec0ff */
[----:B------:R-:W1:Y:S01]  /*7cc0*/  S2UR UR5, SR_CTAID.Z ;  /* 0x00000000000579c3 */ /* 0x000e620000002700 */
[----:B------:R-:W-:-:S04]  /*7cd0*/  LOP3.LUT R0, R3, 0xfffffff0, R0, 0xe2, !PT ;  /* 0xfffffff003007812 */ /* 0x000fc800078ee200 */
[----:B------:R-:W-:-:S04]  /*7ce0*/  IADD3 R3, R0, UR42, RZ ;  /* 0x0000002a00037c10 */ /* 0x000fc8000fffe0ff */
[----:B------:R-:W-:Y:S01]  /*7cf0*/  IADD3 R2, R3, 0x8, RZ ;  /* 0x0000000803027810 */ /* 0x000fe20007ffe0ff */
[----:B--2---:R-:W-:-:S04]  /*7d00*/  UIMAD UR4, UR4, UR6, UR42 ;  /* 0x00000006040472a4 */ /* 0x004fc8000f8e022a */
[----:B-1----:R-:W-:-:S03]  /*7d10*/  UIMAD UR4, UR5, UR7, UR4 ;  /* 0x00000007050472a4 */ /* 0x002fc6000f8e0204 */
[----:B------:R-:W-:Y:S02]  /*7d20*/  ULDC UR5, c[0x0][0x288] ;  /* 0x0000a20000057ab9 */ /* 0x000fe40000000800 */
[----:B------:R-:W-:Y:S02]  /*7d30*/  ISETP.GE.U32.AND P0, PT, R3, UR5, PT ;  /* 0x0000000503007c0c */ /* 0x000fe4000bf06070 */
[----:B------:R-:W-:Y:S02]  /*7d40*/  IADD3 R0, P2, R0, UR4, RZ ;  /* 0x0000000400007c10 */ /* 0x000fe4000ff5e0ff */
[----:B------:R-:W-:Y:S01]  /*7d50*/  ISETP.GE.U32.AND P1, PT, R2, UR5, PT ;  /* 0x0000000502007c0c */ /* 0x000fe2000bf26070 */
[----:B------:R-:W-:Y:S01]  /*7d60*/  ULDC.64 UR4, c[0x0][0x680] ;  /* 0x0001a00000047ab9 */ /* 0x000fe20000000a00 */
[----:B------:R-:W-:Y:S02]  /*7d70*/  IADD3.X R3, RZ, RZ, RZ, P2, !PT ;  /* 0x000000ffff037210 */ /* 0x000fe400017fe4ff */
[----:B------:R-:W-:-:S04]  /*7d80*/  LEA R2, P2, R0, UR4, 0x2 ;  /* 0x0000000400027c11 */ /* 0x000fc8000f8410ff */
[----:B------:R-:W-:-:S05]  /*7d90*/  LEA.HI.X R3, R0, UR5, R3, 0x2, P2 ;  /* 0x0000000500037c11 */ /* 0x000fca00090f1403 */
[----:B------:R2:W-:Y:S04]  /*7da0*/  @!P0 STG.E desc[UR8][R2.64], R11 ;  /* 0x0000000b02008986 */ /* 0x0005e8000c101908 */
[----:B------:R2:W-:Y:S02]  /*7db0*/  @!P1 STG.E desc[UR8][R2.64+0x20], R9 ;  /* 0x0000200902009986 */ /* 0x0005e4000c101908 */
.L_x_47:
[----:B------:R-:W-:Y:S05]  /*7dc0*/  BSYNC B0 ;  /* 0x0000000000007941 */ /* 0x000fea0003800000 */
.L_x_46:
[----:B------:R-:W-:Y:S01]  /*7dd0*/  ULDC.64 UR4, c[0x0][0x730] ;  /* 0x0001cc0000047ab9 */ /* 0x000fe20000000a00 */
[-C--:B------:R-:W-:Y:S01]  /*7de0*/  FMUL R106, R106, R10.reuse ;  /* 0x0000000a6a6a7220 */ /* 0x080fe20000400000 */
[----:B------:R-:W-:Y:S01]  /*7df0*/  ISETP.NE.U32.AND P0, PT, RZ, UR4, PT ;  /* 0x00000004ff007c0c */ /* 0x000fe2000bf05070 */
[-C--:B------:R-:W-:Y:S01]  /*7e00*/  FMUL R50, R107, R10.reuse ;  /* 0x0000000a6b327220 */ /* 0x080fe20000400000 */
[-C--:B------:R-:W-:Y:S01]  /*7e10*/  FMUL R110, R110, R10.reuse ;  /* 0x0000000a6e6e7220 */ /* 0x080fe20000400000 */
[-C--:B------:R-:W-:Y:S01]  /*7e20*/  FMUL R52, R111, R10.reuse ;  /* 0x0000000a6f347220 */ /* 0x080fe20000400000 */
[----:B------:R-:W-:Y:S01]  /*7e30*/  ISETP.NE.AND.EX P0, PT, RZ, UR5, PT, P0 ;  /* 0x00000005ff007c0c */ /* 0x000fe2000bf05300 */
[-C--:B------:R-:W-:Y:S01]  /*7e40*/  FMUL R98, R98, R10.reuse ;  /* 0x0000000a62627220 */ /* 0x080fe20000400000 */
[-C--:B------:R-:W-:Y:S01]  /*7e50*/  FMUL R54, R99, R10.reuse ;  /* 0x0000000a63367220 */ /* 0x080fe20000400000 */
[-C--:B------:R-:W-:Y:S01]  /*7e60*/  FMUL R102, R102, R10.reuse ;  /* 0x0000000a66667220 */ /* 0x080fe20000400000 */
[-C--:B------:R-:W-:Y:S01]  /*7e70*/  FMUL R56, R103, R10.reuse ;  /* 0x0000000a67387220 */ /* 0x080fe20000400000 */
[-C--:B------:R-:W-:Y:S01]  /*7e80*/  FMUL R90, R90, R10.reuse ;  /* 0x0000000a5a5a7220 */ /* 0x080fe20000400000 */
[-C--:B------:R-:W-:Y:S01]  /*7e90*/  FMUL R58, R91, R10.reuse ;  /* 0x0000000a5b3a7220 */ /* 0x080fe20000400000 */
[-C--:B------:R-:W-:Y:S01]  /*7ea0*/  FMUL R94, R94, R10.reuse ;  /* 0x0000000a5e5e7220 */ /* 0x080fe20000400000 */
[----:B------:R-:W-:-:S05]  /*7eb0*/  FMUL R60, R95, R10 ;  /* 0x0000000a5f3c7220 */ /* 0x000fca0000400000 */
[----:B------:R-:W-:Y:S05]  /*7ec0*/  @P0 BRA `(.L_x_48) ;  /* 0x0000000000200947 */ /* 0x000fea0003800000 */
[----:B------:R-:W-:Y:S02]  /*7ed0*/  ULDC.64 UR4, c[0x0][0x728] ;  /* 0x0001ca0000047ab9 */ /* 0x000fe40000000a00 */
[----:B------:R-:W-:-:S04]  /*7ee0*/  ISETP.NE.U32.AND P0, PT, RZ, UR4, PT ;  /* 0x00000004ff007c0c */ /* 0x000fc8000bf05070 */
[----:B------:R-:W-:-:S13]  /*7ef0*/  ISETP.NE.AND.EX P0, PT, RZ, UR5, PT, P0 ;  /* 0x00000005ff007c0c */ /* 0x000fda000bf05300 */
[----:B------:R-:W-:Y:S05]  /*7f00*/  @!P0 BRA `(.L_x_49) ;  /* 0x00000000000c8947 */ /* 0x000fea0003800000 */
[----:B-12---:R-:W1:Y:S02]  /*7f10*/  LDC.64 R2, c[0x0][0x728] ;  /* 0x0001ca00ff027b82 */ /* 0x006e640000000a00 */
[----:B-1----:R4:W5:Y:S01]  /*7f20*/  LDG.E R2, desc[UR8][R2.64] ;  /* 0x0000000802027981 */ /* 0x002962000c1e1900 */
[----:B------:R-:W-:Y:S05]  /*7f30*/  BRA `(.L_x_48) ;  /* 0x0000000000047947 */ /* 0x000fea0003800000 */
.L_x_49:
[----:B--2---:R-:W3:Y:S02]  /*7f40*/  LDC R2, c[0x0][0x720] ;  /* 0x0001c800ff027b82 */ /* 0x004ee40000000800 */
.L_x_48:
[----:B-1----:R-:W-:Y:S02]  /*7f50*/  MOV R0, RZ ;  /* 0x000000ff00007202 */ /* 0x002fe40000000f00 */
[----:B---3-5:R-:W-:Y:S02]  /*7f60*/  MOV R43, R2 ;  /* 0x00000002002b7202 */ /* 0x028fe40000000f00 */
[----:B------:R-:W-:-:S13]  /*7f70*/  LOP3.LUT P0, RZ, R0, 0x9f, RZ, 0xc0, !PT ;  /* 0x0000009f00ff7812 */ /* 0x000fda000780c0ff */
[----:B------:R-:W-:Y:S05]  /*7f80*/  @!P0 BRA `(.L_x_50) ;  /* 0x0000000000408947 */ /* 0x000fea0003800000 */
[----:B------:R-:W-:Y:S01]  /*7f90*/  MOV R0, 0x0 ;  /* 0x0000000000007802 */ /* 0x000fe20000000f00 */
[----:B------:R-:W-:Y:S01]  /*7fa0*/  ULDC.64 UR4, c[0x4][0x70] ;  /* 0x01001c0000047ab9 */ /* 0x000fe20000000a00 */
[----:B------:R-:W-:Y:S01]  /*7fb0*/  ULDC.64 UR6, c[0x4][0x8] ;  /* 0x0100020000067ab9 */ /* 0x000fe20000000a00 */
[----:B------:R-:W-:Y:S01]  /*7fc0*/  MOV R4, UR4 ;  /* 0x0000000400047c02 */ /* 0x000fe20008000f00 */
[----:B--2-4-:R1:W2:Y:S01]  /*7fd0*/  LDC.64 R2, c[0x4][R0] ;  /* 0x0100000000027b82 */ /* 0x0142a20000000a00 */
[----:B------:R-:W-:Y:S01]  /*7fe0*/  MOV R5, UR5 ;  /* 0x0000000500057c02 */ /* 0x000fe20008000f00 */
[----:B------:R-:W-:Y:S01]  /*7ff0*/  ULDC.64 UR4, c[0x4][0x78] ;  /* 0x01001e0000047ab9 */ /* 0x000fe20000000a00 */
[----:B------:R-:W-:Y:S02]  /*8000*/  MOV R10, UR6 ;  /* 0x00000006000a7c02 */ /* 0x000fe40008000f00 */
[----:B------:R-:W-:Y:S02]  /*8010*/  MOV R6, UR4 ;  /* 0x0000000400067c02 */ /* 0x000fe40008000f00 */
[----:B------:R-:W-:-:S02]  /*8020*/  MOV R7, UR5 ;  /* 0x0000000500077c02 */ /* 0x000fc40008000f00 */
[----:B------:R-:W-:Y:S02]  /*8030*/  MOV R11, UR7 ;  /* 0x00000007000b7c02 */ /* 0x000fe40008000f00 */
[----:B------:R-:W-:Y:S02]  /*8040*/  MOV R8, 0x70 ;  /* 0x0000007000087802 */ /* 0x000fe40000000f00 */
[----:B------:R-:W-:Y:S02]  /*8050*/  MOV R12, 0x1 ;  /* 0x00000001000c7802 */ /* 0x000fe40000000f00 */
[----:B-1----:R-:W-:-:S07]  /*8060*/  MOV R13, RZ ;  /* 0x000000ff000d7202 */ /* 0x002fce0000000f00 */
[----:B------:R-:W-:-:S07]  /*8070*/  LEPC R20, `(.L_x_50) ;  /* 0x000000001014794e */ /* 0x000fce0000000000 */
[----:B--2---:R-:W-:Y:S05]  /*8080*/  CALL.ABS.NOINC R2 ;  /* 0x0000000002007343 */ /* 0x004fea0003c00000 */
.L_x_50:
[----:B------:R-:W-:Y:S01]  /*8090*/  UIADD3 UR4, UR37, -0x1, URZ ;  /* 0xffffffff25047890 */ /* 0x000fe2000fffe03f */
[----:B------:R-:W-:-:S05]  /*80a0*/  MOV R19, UR36 ;  /* 0x0000002400137c02 */ /* 0x000fca0008000f00 */
[----:B------:R-:W-:-:S05]  /*80b0*/  MOV R0, UR4 ;  /* 0x0000000400007c02 */ /* 0x000fca0008000f00 */
[----:B------:R-:W-:-:S05]  /*80c0*/  IMAD R19, R0, 0x1100, R19 ;  /* 0x0000110000137824 */ /* 0x000fca00078e0213 */
        /* <DEDUP_REMOVED lines=18> */
.L_x_51:
[----:B------:R-:W1:Y:S01]  /*81f0*/  S2R R5, SR_TID.X ;  /* 0x0000000000057919 */ /* 0x000e620000002100 */
[----:B------:R-:W-:Y:S01]  /*8200*/  ULDC.64 UR4, c[0x0][0x730] ;  /* 0x0001cc0000047ab9 */ /* 0x000fe20000000a00 */
[----:B------:R-:W-:Y:S02]  /*8210*/  IADD3 R16, R16, 0x1f, RZ ;  /* 0x0000001f10107810 */ /* 0x000fe40007ffe0ff */
[----:B------:R-:W-:Y:S02]  /*8220*/  ISETP.NE.U32.AND P0, PT, RZ, UR4, PT ;  /* 0x00000004ff007c0c */ /* 0x000fe4000bf05070 */
[----:B------:R-:W-:Y:S02]  /*8230*/  LEA R17, R17, R18, 0x4 ;  /* 0x0000001211117211 */ /* 0x000fe400078e20ff */
[----:B------:R-:W-:-:S13]  /*8240*/  ISETP.NE.AND.EX P0, PT, RZ, UR5, PT, P0 ;  /* 0x00000005ff007c0c */ /* 0x000fda000bf05300 */
[----:B------:R-:W3:Y:S01]  /*8250*/  @P0 LDC R43, c[0x0][0x720] ;  /* 0x0001c800ff2b0b82 */ /* 0x000ee20000000800 */
[----:B------:R-:W-:Y:S02]  /*8260*/  ISETP.GT.U32.AND P0, PT, R16, 0x3e, PT ;  /* 0x0000003e1000780c */ /* 0x000fe40003f04070 */
[----:B-1----:R-:W-:Y:S02]  /*8270*/  SHF.L.U32 R0, R5, 0x4, RZ ;  /* 0x0000000405007819 */ /* 0x002fe400000006ff */
[----:B--2---:R-:W-:Y:S02]  /*8280*/  SHF.R.U32.HI R2, RZ, 0x1, R5 ;  /* 0x00000001ff027819 */ /* 0x004fe40000011605 */
[C---:B----4-:R-:W-:Y:S02]  /*8290*/  LOP3.LUT R3, R0.reuse, 0x40, RZ, 0xc0, !PT ;  /* 0x0000004000037812 */ /* 0x050fe400078ec0ff */
[----:B------:R-:W-:Y:S02]  /*82a0*/  LOP3.LUT R0, R0, 0x80, RZ, 0xc0, !PT ;  /* 0x0000008000007812 */ /* 0x000fe400078ec0ff */
[----:B------:R-:W-:-:S02]  /*82b0*/  LOP3.LUT R4, R3, 0x8, R2, 0xf8, !PT ;  /* 0x0000000803047812 */ /* 0x000fc400078ef802 */
[----:B------:R-:W-:Y:S02]  /*82c0*/  SHF.L.U32 R3, R5, 0x1, RZ ;  /* 0x0000000105037819 */ /* 0x000fe400000006ff */
[----:B------:R-:W-:Y:S01]  /*82d0*/  LEA R2, R17, R0, 0x4 ;  /* 0x0000000011027211 */ /* 0x000fe200078e20ff */
[-C--:B---3--:R-:W-:Y:S01]  /*82e0*/  FMUL R0, R120, R43.reuse ;  /* 0x0000002b78007220 */ /* 0x088fe20000400000 */
[----:B------:R-:W-:Y:S01]  /*82f0*/  LOP3.LUT R3, R4, 0x8, R3, 0x78, !PT ;  /* 0x0000000804037812 */ /* 0x000fe200078e7803 */
[-C--:B------:R-:W-:Y:S01]  /*8300*/  FMUL R5, R42, R43.reuse ;  /* 0x0000002b2a057220 */ /* 0x080fe20000400000 */
[-C--:B------:R-:W-:Y:S01]  /*8310*/  FMUL R4, R124, R43.reuse ;  /* 0x0000002b7c047220 */ /* 0x080fe20000400000 */
[----:B------:R-:W-:Y:S01]  /*8320*/  FMUL R7, R24, R43 ;  /* 0x0000002b18077220 */ /* 0x000fe20000400000 */
[----:B------:R-:W-:Y:S01]  /*8330*/  IADD3 R8, R2, R3, RZ ;  /* 0x0000000302087210 */ /* 0x000fe20007ffe0ff */
        /* <DEDUP_REMOVED lines=39> */
[----:B------:R-:W-:Y:S01]  /*85b0*/  F2FP.BF16.F32.PACK_AB R47, R9, R6 ;  /* 0x00000006092f723e */ /* 0x000fe200000010ff */
[----:B------:R-:W-:Y:S06]  /*85c0*/  @P0 BRA `(.L_x_52) ;  /* 0x0000000000040947 */ /* 0x000fec0003800000 */
[----:B------:R-:W-:-:S04]  /*85d0*/  DEPBAR.LE SB0, 0x1 ;  /* 0x000080400000791a */ /* 0x000fc80000000000 */
.L_x_52:
[----:B------:R-:W-:Y:S05]  /*85e0*/  WARPSYNC.ALL ;  /* 0x0000000000007948 */ /* 0x000fea0003800000 */
[----:B------:R-:W-:Y:S01]  /*85f0*/  BAR.SYNC.DEFER_BLOCKING 0x1, 0x80 ;  /* 0x0042000000007b1d */ /* 0x000fe20000010000 */
[----:B------:R-:W-:Y:S02]  /*8600*/  LEA R8, R8, R19, 0x1 ;  /* 0x0000001308087211 */ /* 0x000fe400078e08ff */
[----:B------:R-:W-:Y:S02]  /*8610*/  F2FP.BF16.F32.PACK_AB R4, R10, R11 ;  /* 0x0000000b0a04723e */ /* 0x000fe400000010ff */
[----:B------:R-:W-:Y:S01]  /*8620*/  F2FP.BF16.F32.PACK_AB R5, R12, R13 ;  /* 0x0000000d0c05723e */ /* 0x000fe200000010ff */
[----:B------:R-:W-:Y:S01]  /*8630*/  BSSY B0, `(.L_x_53) ;  /* 0x0000016000007945 */ /* 0x000fe20003800000 */
[----:B------:R-:W-:-:S02]  /*8640*/  F2FP.BF16.F32.PACK_AB R6, R14, R15 ;  /* 0x0000000f0e06723e */ /* 0x000fc400000010ff */
[----:B------:R-:W-:Y:S01]  /*8650*/  F2FP.BF16.F32.PACK_AB R7, R16, R17 ;  /* 0x000000111007723e */ /* 0x000fe200000010ff */
[----:B------:R1:W-:Y:S01]  /*8660*/  STSM.16.M88.4 [R8], R44 ;  /* 0x0000002c08007844 */ /* 0x0003e20000000200 */
[----:B------:R-:W-:Y:S01]  /*8670*/  @!PT LDS RZ, [RZ] ;  /* 0x00000000fffff984 */ /* 0x000fe20000000800 */
[----:B------:R-:W-:Y:S01]  /*8680*/  @!PT LDS RZ, [RZ] ;  /* 0x00000000fffff984 */ /* 0x000fe20000000800 */
[----:B------:R-:W-:Y:S01]  /*8690*/  @!PT LDS RZ, [RZ] ;  /* 0x00000000fffff984 */ /* 0x000fe20000000800 */
[----:B------:R-:W-:Y:S01]  /*86a0*/  @!PT LDS RZ, [RZ] ;  /* 0x00000000fffff984 */ /* 0x000fe20000000800 */
[----:B------:R2:W-:Y:S06]  /*86b0*/  MEMBAR.ALL.CTA ;  /* 0x0000000000007992 */ /* 0x0005ec0000008000 */
[----:B--2---:R-:W2:Y:S02]  /*86c0*/  FENCE.VIEW.ASYNC.S ;  /* 0x00000000000073c6 */ /* 0x004ea40000000000 */
[----:B--2---:R-:W-:Y:S06]  /*86d0*/  BAR.SYNC.DEFER_BLOCKING 0x1, 0x80 ;  /* 0x0042000000007b1d */ /* 0x004fec0000010000 */
[----:B------:R-:W-:Y:S05]  /*86e0*/  @P0 BRA `(.L_x_54) ;  /* 0x0000000000280947 */ /* 0x000fea0003800000 */
[----:B------:R-:W-:Y:S01]  /*86f0*/  S2UR UR44, SR_CTAID.Z ;  /* 0x00000000002c79c3 */ /* 0x000fe20000002700 */
[----:B------:R-:W-:Y:S01]  /*8700*/  ULDC.64 UR4, c[0x0][0x198] ;  /* 0x0000660000047ab9 */ /* 0x000fe20000000a00 */
[----:B------:R-:W-:Y:S01]  /*8710*/  R2UR UR40, R19 ;  /* 0x00000000132872ca */ /* 0x000fe200000e0000 */
[----:B------:R-:W-:Y:S01]  /*8720*/  UIADD3 UR4, UP0, UR4, 0x670, URZ ;  /* 0x0000067004047890 */ /* 0x000fe2000ff1e03f */
[----:B------:R-:W-:-:S03]  /*8730*/  UMOV UR41, URZ ;  /* 0x0000003f00297c82 */ /* 0x000fc60008000000 */
[----:B------:R-:W-:Y:S01]  /*8740*/  UIADD3.X UR5, URZ, UR5, URZ, UP0, !UPT ;  /* 0x000000053f057290 */ /* 0x000fe200087fe43f */
[----:B------:R-:W2:Y:S08]  /*8750*/  S2UR UR43, SR_CTAID.Y ;  /* 0x00000000002b79c3 */ /* 0x000eb00000002600 */
[----:B--2---:R2:W-:Y:S01]  /*8760*/  UTMASTG.4D [UR40], [UR4] ;  /* 0x00000028040073b5 */ /* 0x0045e20008018000 */
[----:B------:R0:W-:Y:S01]  /*8770*/  UTMACMDFLUSH ;  /* 0x00000000000079b7 */ /* 0x0001e20000000000 */
[----:B--2---:R-:W-:-:S04]  /*8780*/  DEPBAR.LE SB0, 0x1 ;  /* 0x000080400000791a */ /* 0x004fc80000000000 */
.L_x_54:
[----:B------:R-:W-:Y:S05]  /*8790*/  BSYNC B0 ;  /* 0x0000000000007941 */ /* 0x000fea0003800000 */
.L_x_53:
[----:B------:R-:W-:Y:S01]  /*87a0*/  BAR.SYNC.DEFER_BLOCKING 0x1, 0x80 ;  /* 0x0042000000007b1d */ /* 0x000fe20000010000 */
[----:B------:R-:W-:Y:S02]  /*87b0*/  F2FP.BF16.F32.PACK_AB R12, R18, R21 ;  /* 0x00000015120c723e */ /* 0x000fe400000010ff */
[----:B------:R-:W-:Y:S02]  /*87c0*/  F2FP.BF16.F32.PACK_AB R13, R20, R23 ;  /* 0x00000017140d723e */ /* 0x000fe400000010ff */
[----:B------:R-:W-:Y:S01]  /*87d0*/  F2FP.BF16.F32.PACK_AB R14, R22, R25 ;  /* 0x00000019160e723e */ /* 0x000fe200000010ff */
[----:B------:R-:W-:Y:S01]  /*87e0*/  BSSY B0, `(.L_x_55) ;  /* 0x0000016000007945 */ /* 0x000fe20003800000 */
[----:B------:R-:W-:Y:S01]  /*87f0*/  F2FP.BF16.F32.PACK_AB R15, R24, R27 ;  /* 0x0000001b180f723e */ /* 0x000fe200000010ff */
[----:B------:R2:W-:Y:S01]  /*8800*/  STSM.16.M88.4 [R8+0x800], R4 ;  /* 0x0008000408007844 */ /* 0x0005e20000000200 */
[----:B------:R-:W-:Y:S01]  /*8810*/  @!PT LDS RZ, [RZ] ;  /* 0x00000000fffff984 */ /* 0x000fe20000000800 */
[----:B------:R-:W-:Y:S01]  /*8820*/  @!PT LDS RZ, [RZ] ;  /* 0x00000000fffff984 */ /* 0x000fe20000000800 */
[----:B------:R-:W-:Y:S01]  /*8830*/  @!PT LDS RZ, [RZ] ;  /* 0x00000000fffff984 */ /* 0x000fe20000000800 */
[----:B------:R-:W-:Y:S01]  /*8840*/  @!PT LDS RZ, [RZ] ;  /* 0x00000000fffff984 */ /* 0x000fe20000000800 */
[----:B------:R3:W-:Y:S06]  /*8850*/  MEMBAR.ALL.CTA ;  /* 0x0000000000007992 */ /* 0x0007ec0000008000 */
[----:B---3--:R-:W3:Y:S02]  /*8860*/  FENCE.VIEW.ASYNC.S ;  /* 0x00000000000073c6 */ /* 0x008ee40000000000 */
[----:B---3--:R-:W-:Y:S06]  /*8870*/  BAR.SYNC.DEFER_BLOCKING 0x1, 0x80 ;  /* 0x0042000000007b1d */ /* 0x008fec0000010000 */
[----:B------:R-:W-:Y:S05]  /*8880*/  @P0 BRA `(.L_x_56) ;  /* 0x00000000002c0947 */ /* 0x000fea0003800000 */
[----:B------:R-:W-:Y:S01]  /*8890*/  S2UR UR44, SR_CTAID.Z ;  /* 0x00000000002c79c3 */ /* 0x000fe20000002700 */
[----:B------:R-:W-:Y:S01]  /*88a0*/  R2UR UR40, R19 ;  /* 0x00000000132872ca */ /* 0x000fe200000e0000 */
[----:B------:R-:W-:Y:S01]  /*88b0*/  ULDC.64 UR4, c[0x0][0x198] ;  /* 0x0000660000047ab9 */ /* 0x000fe20000000a00 */
[----:B------:R-:W-:Y:S01]  /*88c0*/  UMOV UR41, 0x10 ;  /* 0x0000001000297882 */ /* 0x000fe20000000000 */
[----:B------:R-:W-:-:S04]  /*88d0*/  UIADD3 UR4, UP0, UR4, 0x670, URZ ;  /* 0x0000067004047890 */ /* 0x000fc8000ff1e03f */
[----:B------:R-:W3:Y:S01]  /*88e0*/  S2UR UR43, SR_CTAID.Y ;  /* 0x00000000002b79c3 */ /* 0x000ee20000002600 */
[----:B------:R-:W-:-:S05]  /*88f0*/  UIADD3.X UR5, URZ, UR5, URZ, UP0, !UPT ;  /* 0x000000053f057290 */ /* 0x000fca00087fe43f */
[----:B------:R-:W-:-:S09]  /*8900*/  UIADD3 UR40, UR40, 0x800, URZ ;  /* 0x0000080028287890 */ /* 0x000fd2000fffe03f */
[----:B---3--:R3:W-:Y:S01]  /*8910*/  UTMASTG.4D [UR40], [UR4] ;  /* 0x00000028040073b5 */ /* 0x0087e20008018000 */
[----:B------:R0:W-:Y:S01]  /*8920*/  UTMACMDFLUSH ;  /* 0x00000000000079b7 */ /* 0x0001e20000000000 */
[----:B---3--:R-:W-:-:S04]  /*8930*/  DEPBAR.LE SB0, 0x1 ;  /* 0x000080400000791a */ /* 0x008fc80000000000 */
.L_x_56:
[----:B------:R-:W-:Y:S05]  /*8940*/  BSYNC B0 ;  /* 0x0000000000007941 */ /* 0x000fea0003800000 */
.L_x_55:
[----:B------:R-:W-:Y:S01]  /*8950*/  BAR.SYNC.DEFER_BLOCKING 0x1, 0x80 ;  /* 0x0042000000007b1d */ /* 0x000fe20000010000 */
[----:B--2---:R-:W-:Y:S02]  /*8960*/  F2FP.BF16.F32.PACK_AB R4, R26, R29 ;  /* 0x0000001d1a04723e */ /* 0x004fe400000010ff */
[----:B------:R-:W-:Y:S02]  /*8970*/  F2FP.BF16.F32.PACK_AB R5, R28, R31 ;  /* 0x0000001f1c05723e */ /* 0x000fe400000010ff */
[----:B------:R-:W-:Y:S01]  /*8980*/  F2FP.BF16.F32.PACK_AB R6, R30, R33 ;  /* 0x000000211e06723e */ /* 0x000fe200000010ff */
[----:B------:R-:W-:Y:S01]  /*8990*/  BSSY B0, `(.L_x_57) ;  /* 0x0000016000007945 */ /* 0x000fe20003800000 */
[----:B------:R-:W-:Y:S01]  /*89a0*/  F2FP.BF16.F32.PACK_AB R7, R32, R35 ;  /* 0x000000232007723e */ /* 0x000fe200000010ff */
[----:B------:R2:W-:Y:S01]  /*89b0*/  STSM.16.M88.4 [R8], R12 ;  /* 0x0000000c08007844 */ /* 0x0005e20000000200 */
        /* <DEDUP_REMOVED lines=9> */
[----:B------:R-:W-:Y:S01]  /*8a50*/  ULDC.64 UR4, c[0x0][0x198] ;  /* 0x0000660000047ab9 */ /* 0x000fe20000000a00 */
[----:B------:R-:W-:Y:S01]  /*8a60*/  R2UR UR8, R19 ;  /* 0x00000000130872ca */ /* 0x000fe200000e0000 */
[----:B------:R-:W-:Y:S01]  /*8a70*/  UIADD3 UR4, UP0, UR4, 0x670, URZ ;  /* 0x0000067004047890 */ /* 0x000fe2000ff1e03f */
[----:B------:R-:W-:Y:S01]  /*8a80*/  UMOV UR9, 0x20 ;  /* 0x0000002000097882 */ /* 0x000fe20000000000 */
[----:B------:R-:W-:Y:S02]  /*8a90*/  UMOV UR10, UR42 ;  /* 0x0000002a000a7c82 */ /* 0x000fe40008000000 */
[----:B------:R-:W-:Y:S01]  /*8aa0*/  UIADD3.X UR5, URZ, UR5, URZ, UP0, !UPT ;  /* 0x000000053f057290 */ /* 0x000fe200087fe43f */
[----:B------:R-:W3:Y:S08]  /*8ab0*/  S2UR UR11, SR_CTAID.Y ;  /* 0x00000000000b79c3 */ /* 0x000ef00000002600 */
[----:B---3--:R3:W-:Y:S01]  /*8ac0*/  UTMASTG.4D [UR8], [UR4] ;  /* 0x00000008040073b5 */ /* 0x0087e20008018000 */
[----:B------:R0:W-:Y:S01]  /*8ad0*/  UTMACMDFLUSH ;  /* 0x00000000000079b7 */ /* 0x0001e20000000000 */
[----:B---3--:R-:W-:-:S04]  /*8ae0*/  DEPBAR.LE SB0, 0x1 ;  /* 0x000080400000791a */ /* 0x008fc80000000000 */
.L_x_58:
[----:B------:R-:W-:Y:S05]  /*8af0*/  BSYNC B0 ;  /* 0x0000000000007941 */ /* 0x000fea0003800000 */
.L_x_57:
[----:B------:R-:W-:Y:S01]  /*8b00*/  BAR.SYNC.DEFER_BLOCKING 0x1, 0x80 ;  /* 0x0042000000007b1d */ /* 0x000fe20000010000 */
[----:B--2---:R-:W-:Y:S02]  /*8b10*/  F2FP.BF16.F32.PACK_AB R12, R34, R37 ;  /* 0x00000025220c723e */ /* 0x004fe400000010ff */
        /* <DEDUP_REMOVED lines=24> */
.L_x_60:
[----:B------:R-:W-:Y:S05]  /*8ca0*/  BSYNC B0 ;  /* 0x0000000000007941 */ /* 0x000fea0003800000 */
.L_x_59:
[----:B------:R-:W-:Y:S06]  /*8cb0*/  BAR.SYNC.DEFER_BLOCKING 0x1, 0x80 ;  /* 0x0042000000007b1d */ /* 0x000fec0000010000 */
[----:B------:R-:W-:Y:S01]  /*8cc0*/  BSSY B0, `(.L_x_61) ;  /* 0x0000014000007945 */ /* 0x000fe20003800000 */
[----:B------:R3:W-:Y:S01]  /*8cd0*/  STSM.16.M88.4 [R8], R12 ;  /* 0x0000000c08007844 */ /* 0x0007e20000000200 */
[----:B------:R-:W-:Y:S01]  /*8ce0*/  @!PT LDS RZ, [RZ] ;  /* 0x00000000fffff984 */ /* 0x000fe20000000800 */
[----:B------:R-:W-:Y:S01]  /*8cf0*/  @!PT LDS RZ, [RZ] ;  /* 0x00000000fffff984 */ /* 0x000fe20000000800 */
[----:B------:R-:W-:Y:S01]  /*8d00*/  @!PT LDS RZ, [RZ] ;  /* 0x00000000fffff984 */ /* 0x000fe20000000800 */
[----:B------:R-:W-:Y:S01]  /*8d10*/  @!PT LDS RZ, [RZ] ;  /* 0x00000000fffff984 */ /* 0x000fe20000000800 */
[----:B------:R4:W-:Y:S06]  /*8d20*/  MEMBAR.ALL.CTA ;  /* 0x0000000000007992 */ /* 0x0009ec0000008000 */
[----:B----4-:R-:W4:Y:S02]  /*8d30*/  FENCE.VIEW.ASYNC.S ;  /* 0x00000000000073c6 */ /* 0x010f240000000000 */
[----:B----4-:R-:W-:Y:S06]  /*8d40*/  BAR.SYNC.DEFER_BLOCKING 0x1, 0x80 ;  /* 0x0042000000007b1d */ /* 0x010fec0000010000 */
        /* <DEDUP_REMOVED lines=8> */
[----:B------:R-:W4:Y:S08]  /*8dd0*/  S2UR UR11, SR_CTAID.Y ;  /* 0x00000000000b79c3 */ /* 0x000f300000002600 */
[----:B----4-:R4:W-:Y:S02]  /*8de0*/  UTMASTG.4D [UR8], [UR4] ;  /* 0x00000008040073b5 */ /* 0x0109e40008018000 */
[----:B----4-:R0:W-:Y:S02]  /*8df0*/  UTMACMDFLUSH ;  /* 0x00000000000079b7 */ /* 0x0101e40000000000 */
.L_x_62:
[----:B------:R-:W-:Y:S05]  /*8e00*/  BSYNC B0 ;  /* 0x0000000000007941 */ /* 0x000fea0003800000 */
.L_x_61:
[----:B------:R-:W-:Y:S01]  /*8e10*/  UIADD3 UR37, UR37, -0x1, URZ ;  /* 0xffffffff25257890 */ /* 0x000fe2000fffe03f */
[----:B------:R-:W-:-:S04]  /*8e20*/  DEPBAR.LE SB0, 0x0 ;  /* 0x000080000000791a */ /* 0x000fc80000000000 */
[----:B------:R-:W-:-:S04]  /*8e30*/  USHF.L.U32 UR4, UR37, 0x3, URZ ;  /* 0x0000000325047899 */ /* 0x000fc8000800063f */
[----:B------:R-:W-:-:S04]  /*8e40*/  ULOP3.LUT UR4, UR4, 0x8, URZ, 0xe2, !UPT ;  /* 0x0000000804047892 */ /* 0x000fc8000f8ee23f */
[----:B------:R-:W-:-:S06]  /*8e50*/  ULOP3.LUT UR4, UR4, 0x18, URZ, 0x3c, !UPT ;  /* 0x0000001804047892 */ /* 0x000fcc000f8e3c3f */
[----:B------:R-:W-:-:S04]  /*8e60*/  MOV R0, UR4 ;  /* 0x0000000400007c02 */ /* 0x000fc80008000f00 */
[----:B------:R-:W-:Y:S01]  /*8e70*/  SYNCS.ARRIVE.TRANS64.A1T0 RZ, [R0+UR36+0x1e090], RZ ;  /* 0x01e090ff00ff79a7 */ /* 0x000fe20008100024 */
[----:B------:R-:W-:Y:S05]  /*8e80*/  EXIT ;  /* 0x000000000000794d */ /* 0x000fea0003800000 */
.L_x_6:
[----:B------:R-:W-:-:S08]  /*8e90*/  UISETP.NE.AND UP0, UPT, UR5, 0x1, UPT ;  /* 0x000000010500788c */ /* 0x000fd0000bf05270 */
[----:B------:R-:W1:-:S00]  /*8ea0*/  USETMAXREG.DEALLOC.CTAPOOL 0x18 ;  /* 0x00000018000079c8 */ /* 0x000e4000080e0500 */
[----:B------:R-:W-:-:S13]  /*8eb0*/  PLOP3.LUT P0, PT, PT, PT, UP0, 0x80, 0x0 ;  /* 0x000000000000781c */ /* 0x000fda0003f0f008 */
[----:B------:R-:W-:Y:S05]  /*8ec0*/  @P0 EXIT ;  /* 0x000000000000094d */ /* 0x000fea0003800000 */
[----:B------:R-:W2:Y:S01]  /*8ed0*/  S2UR UR11, SR_CTAID.X ;  /* 0x00000000000b79c3 */ /* 0x000ea20000002500 */
[----:B------:R-:W-:Y:S01]  /*8ee0*/  ELECT P3, URZ, PT ;  /* 0x00000000003f782f */ /* 0x000fe20003860000 */
[----:B------:R-:W-:Y:S01]  /*8ef0*/  BSSY B0, `(.L_x_63) ;  /* 0x0000043000007945 */ /* 0x000fe20003800000 */
[----:B-1----:R-:W-:Y:S02]  /*8f00*/  MOV R0, RZ ;  /* 0x000000ff00007202 */ /* 0x002fe40000000f00 */
[----:B------:R-:W-:Y:S02]  /*8f10*/  MOV R7, RZ ;  /* 0x000000ff00077202 */ /* 0x000fe40000000f00 */
[----:B------:R-:W-:Y:S01]  /*8f20*/  MOV R3, RZ ;  /* 0x000000ff00037202 */ /* 0x000fe20000000f00 */
[----:B------:R-:W1:Y:S08]  /*8f30*/  S2UR UR52, SR_CTAID.Y ;  /* 0x00000000003479c3 */ /* 0x000e700000002600 */
[----:B------:R-:W3:Y:S01]  /*8f40*/  S2UR UR53, SR_CTAID.Z ;  /* 0x00000000003579c3 */ /* 0x000ee20000002700 */
[----:B--2---:R-:W-:Y:S01]  /*8f50*/  USHF.L.U32 UR11, UR11, 0x7, URZ ;  /* 0x000000070b0b7899 */ /* 0x004fe2000800063f */
[----:B------:R-:W-:Y:S11]  /*8f60*/  @!P3 BRA `(.L_x_64) ;  /* 0x0000000000ecb947 */ /* 0x000ff60003800000 */
[----:B------:R-:W2:Y:S01]  /*8f70*/  S2R R3, SR_CgaCtaId ;  /* 0x0000000000037919 */ /* 0x000ea20000008800 */
[----:B------:R-:W-:Y:S02]  /*8f80*/  MOV R2, 0x400 ;  /* 0x0000040000027802 */ /* 0x000fe40000000f00 */
[----:B------:R-:W-:Y:S02]  /*8f90*/  MOV R4, 0x1 ;  /* 0x0000000100047802 */ /* 0x000fe40000000f00 */
[----:B--2---:R-:W-:Y:S02]  /*8fa0*/  LEA R3, R3, R2, 0x18 ;  /* 0x0000000203037211 */ /* 0x004fe400078ec0ff */
[----:B------:R-:W-:-:S04]  /*8fb0*/  SHF.L.U32 R2, R4, 0x1f, RZ ;  /* 0x0000001f04027819 */ /* 0x000fc800000006ff */
[----:B------:R-:W2:Y:S02]  /*8fc0*/  SYNCS.PHASECHK.TRANS64.TRYWAIT P0, [R3+URZ+0x1e060], R2 ;  /* 0x01e06002030075a7 */ /* 0x000ea4000800017f */
[----:B--2---:R-:W-:Y:S05]  /*8fd0*/  @!P0 BRA `(.L_x_65) ;  /* 0x0000001800f88947 */ /* 0x004fea0003800000 */
.L_x_101:
[----:B------:R-:W-:Y:S01]  /*8fe0*/  ULOP3.LUT UR5, UR4, 0x2, URZ, 0xfc, !UPT ;  /* 0x0000000204057892 */ /* 0x000fe2000f8efc3f */
[----:B--2---:R-:W-:-:S03]  /*8ff0*/  @P2 MOV R2, 0x2800 ;  /* 0x0000280000022802 */ /* 0x004fc60000000f00 */
[----:B------:R-:W-:Y:S01]  /*9000*/  UPRMT UR5, UR5, 0x9910, URZ ;  /* 0x0000991005057896 */ /* 0x000fe2000800003f */
[----:B------:R2:W-:Y:S03]  /*9010*/  @P2 SYNCS.ARRIVE.TRANS64 RZ, [R3+URZ+0x1e050], R2 ;  /* 0x01e0500203ff29a7 */ /* 0x0005e6000800003f */
[----:B------:R-:W-:-:S06]  /*9020*/  UISETP.NE.AND UP0, UPT, UR5, 0x2, UPT ;  /* 0x000000020500788c */ /* 0x000fcc000bf05270 */
[----:B------:R-:W-:-:S13]  /*9030*/  PLOP3.LUT P0, PT, PT, PT, UP0, 0x80, 0x0 ;  /* 0x000000000000781c */ /* 0x000fda0003f0f008 */
[----:B--2---:R-:W-:Y:S05]  /*9040*/  @P0 BRA `(.L_x_66) ;  /* 0x0000000000040947 */ /* 0x004fea0003800000 */
[----:B-1-3--:R-:W-:Y:S01]  /*9050*/  BPT.TRAP 0x1 ;  /* 0x000000040000795c */ /* 0x00afe20000300000 */
.L_x_66:
[----:B------:R-:W-:-:S04]  /*9060*/  LOP3.LUT P0, RZ, R6, 0x1f, RZ, 0xc0, !PT ;  /* 0x0000001f06ff7812 */ /* 0x000fc8000780c0ff */
[----:B------:R-:W-:-:S13]  /*9070*/  PLOP3.LUT P0, PT, P0, P2, PT, 0x2a, 0x0 ;  /* 0x000000000000781c */ /* 0x000fda0000704572 */
[----:B------:R-:W-:Y:S05]  /*9080*/  @P0 BRA `(.L_x_67) ;  /* 0x0000000000040947 */ /* 0x000fea0003800000 */
[----:B-1-3--:R-:W-:Y:S01]  /*9090*/  BPT.TRAP 0x1 ;  /* 0x000000040000795c */ /* 0x00afe20000300000 */
.L_x_67:
[----:B------:R-:W-:Y:S01]  /*90a0*/  R2UR UR8, R3 ;  /* 0x00000000030872ca */ /* 0x000fe200000e0000 */
[----:B------:R-:W-:Y:S01]  /*90b0*/  ULDC.64 UR6, c[0x0][0x198] ;  /* 0x0000660000067ab9 */ /* 0x000fe20000000a00 */
[----:B------:R-:W-:Y:S01]  /*90c0*/  UMOV UR14, 0x0 ;  /* 0x00000000000e7882 */ /* 0x000fe20000000000 */
[----:B------:R-:W-:Y:S01]  /*90d0*/  UIADD3 UR6, UP0, UR6, 0xf0, URZ ;  /* 0x000000f006067890 */ /* 0x000fe2000ff1e03f */
[----:B------:R-:W-:Y:S01]  /*90e0*/  MOV R7, 0x40 ;  /* 0x0000004000077802 */ /* 0x000fe20000000f00 */
[----:B------:R-:W-:Y:S01]  /*90f0*/  UMOV UR15, 0x10000000 ;  /* 0x10000000000f7882 */ /* 0x000fe20000000000 */
[----:B------:R-:W-:Y:S01]  /*9100*/  UMOV UR10, URZ ;  /* 0x0000003f000a7c82 */ /* 0x000fe20008000000 */
[----:B------:R-:W-:Y:S01]  /*9110*/  UIADD3.X UR7, URZ, UR7, URZ, UP0, !UPT ;  /* 0x000000073f077290 */ /* 0x000fe200087fe43f */
[----:B------:R-:W-:Y:S01]  /*9120*/  MOV R3, 0x1 ;  /* 0x0000000100037802 */ /* 0x000fe20000000f00 */
[----:B-1----:R-:W-:Y:S01]  /*9130*/  UMOV UR12, UR52 ;  /* 0x00000034000c7c82 */ /* 0x002fe20008000000 */
[----:B---3--:R-:W-:Y:S01]  /*9140*/  UMOV UR13, UR53 ;  /* 0x00000035000d7c82 */ /* 0x008fe20008000000 */
[----:B------:R-:W-:Y:S01]  /*9150*/  UMOV UR34, 0x10 ;  /* 0x0000001000227882 */ /* 0x000fe20000000000 */
[----:B------:R-:W-:Y:S01]  /*9160*/  UMOV UR35, UR11 ;  /* 0x0000000b00237c82 */ /* 0x000fe20008000000 */
[----:B------:R-:W-:-:S02]  /*9170*/  UIADD3 UR9, UR8, 0x1e050, URZ ;  /* 0x0001e05008097890 */ /* 0x000fc4000fffe03f */
[----:B------:R-:W-:Y:S02]  /*9180*/  UIADD3 UR32, UR8, 0x800, URZ ;  /* 0x0000080008207890 */ /* 0x000fe4000fffe03f */
[----:B------:R-:W-:Y:S02]  /*9190*/  UIADD3 UR24, UR8, 0x1000, URZ ;  /* 0x0000100008187890 */ /* 0x000fe4000fffe03f */
[----:B------:R-:W-:Y:S02]  /*91a0*/  UIADD3 UR16, UR8, 0x1800, URZ ;  /* 0x0000180008107890 */ /* 0x000fe4000fffe03f */
[----:B------:R-:W-:Y:S02]  /*91b0*/  UIADD3 UR48, UR8, 0x2000, URZ ;  /* 0x0000200008307890 */ /* 0x000fe4000fffe03f */
[----:B------:R2:W-:Y:S01]  /*91c0*/  UTMALDG.4D [UR8], [UR6], desc[UR14] ;  /* 0x00000e08060075b4 */ /* 0x0005e20008019000 */
[----:B------:R-:W-:Y:S01]  /*91d0*/  UMOV UR36, UR52 ;  /* 0x0000003400247c82 */ /* 0x000fe20008000000 */
[----:B------:R-:W-:Y:S01]  /*91e0*/  UMOV UR37, UR53 ;  /* 0x0000003500257c82 */ /* 0x000fe20008000000 */
[----:B------:R-:W-:Y:S01]  /*91f0*/  UMOV UR33, UR9 ;  /* 0x0000000900217c82 */ /* 0x000fe20008000000 */
[----:B------:R-:W-:Y:S01]  /*9200*/  UMOV UR26, 0x20 ;  /* 0x00000020001a7882 */ /* 0x000fe20000000000 */
[----:B------:R-:W-:Y:S01]  /*9210*/  UMOV UR27, UR11 ;  /* 0x0000000b001b7c82 */ /* 0x000fe20008000000 */
[----:B------:R-:W-:Y:S01]  /*9220*/  UMOV UR28, UR52 ;  /* 0x00000034001c7c82 */ /* 0x000fe20008000000 */
[----:B------:R-:W-:Y:S01]  /*9230*/  UMOV UR29, UR53 ;  /* 0x00000035001d7c82 */ /* 0x000fe20008000000 */
[----:B------:R-:W-:Y:S01]  /*9240*/  UMOV UR25, UR9 ;  /* 0x0000000900197c82 */ /* 0x000fe20008000000 */
[----:B------:R-:W-:Y:S01]  /*9250*/  UMOV UR18, 0x30 ;  /* 0x0000003000127882 */ /* 0x000fe20000000000 */
[----:B------:R-:W-:Y:S01]  /*9260*/  UMOV UR19, UR11 ;  /* 0x0000000b00137c82 */ /* 0x000fe20008000000 */
[----:B------:R-:W-:Y:S01]  /*9270*/  UMOV UR20, UR52 ;  /* 0x0000003400147c82 */ /* 0x000fe20008000000 */
[----:B------:R2:W-:Y:S01]  /*9280*/  UTMALDG.4D [UR32], [UR6], desc[UR14] ;  /* 0x00000e20060075b4 */ /* 0x0005e20008019000 */
[----:B------:R-:W-:Y:S01]  /*9290*/  UMOV UR21, UR53 ;  /* 0x0000003500157c82 */ /* 0x000fe20008000000 */
[----:B------:R-:W-:Y:S01]  /*92a0*/  UMOV UR17, UR9 ;  /* 0x0000000900117c82 */ /* 0x000fe20008000000 */
[----:B------:R-:W-:Y:S01]  /*92b0*/  UMOV UR50, 0x40 ;  /* 0x0000004000327882 */ /* 0x000fe20000000000 */
[----:B------:R-:W-:Y:S01]  /*92c0*/  UMOV UR51, UR11 ;  /* 0x0000000b00337c82 */ /* 0x000fe20008000000 */
[----:B------:R-:W-:Y:S01]  /*92d0*/  UMOV UR49, UR9 ;  /* 0x0000000900317c82 */ /* 0x000fe20008000000 */
[----:B------:R2:W-:Y:S01]  /*92e0*/  UTMALDG.4D [UR24], [UR6], desc[UR14] ;  /* 0x00000e18060075b4 */ /* 0x0005e20008019000 */
[----:B------:R2:W-:Y:S01]  /*92f0*/  UTMALDG.4D [UR16], [UR6], desc[UR14] ;  /* 0x00000e10060075b4 */ /* 0x0005e20008019000 */
[----:B------:R2:W-:Y:S02]  /*9300*/  UTMALDG.4D [UR48], [UR6], desc[UR14] ;  /* 0x00000e30060075b4 */ /* 0x0005e40008019000 */
[----:B--2---:R-:W-:Y:S01]  /*9310*/  NOP ;  /* 0x0000000000007918 */ /* 0x004fe20000000000 */
.L_x_64:
[----:B-1-3--:R-:W-:Y:S05]  /*9320*/  BSYNC B0 ;  /* 0x0000000000007941 */ /* 0x00afea0003800000 */
.L_x_63:
[----:B------:R-:W1:Y:S01]  /*9330*/  LDC R2, c[0x0][0x28c] ;  /* 0x0000a300ff027b82 */ /* 0x000e620000000800 */
[----:B------:R-:W-:Y:S01]  /*9340*/  BSSY B0, `(.L_x_68) ;  /* 0x000003f000007945 */ /* 0x000fe20003800000 */
[----:B-1----:R-:W-:-:S13]  /*9350*/  ISETP.GT.AND P4, PT, R2, RZ, P3 ;  /* 0x000000ff0200720c */ /* 0x002fda0001f84270 */
[----:B------:R-:W-:Y:S05]  /*9360*/  @!P4 BRA `(.L_x_69) ;  /* 0x0000000000f0c947 */ /* 0x000fea0003800000 */
[----:B------:R-:W1:Y:S01]  /*9370*/  S2R R5, SR_CgaCtaId ;  /* 0x0000000000057919 */ /* 0x000e620000008800 */
[----:B------:R-:W-:-:S04]  /*9380*/  MOV R0, 0x400 ;  /* 0x0000040000007802 */ /* 0x000fc80000000f00 */
[----:B-1----:R-:W-:Y:S02]  /*9390*/  LEA R5, R5, R0, 0x18 ;  /* 0x0000000005057211 */ /* 0x002fe400078ec0ff */
[----:B------:R-:W-:-:S04]  /*93a0*/  MOV R0, 0x1 ;  /* 0x0000000100007802 */ /* 0x000fc80000000f00 */
[----:B------:R-:W-:-:S04]  /*93b0*/  SHF.L.U32 R0, R0, 0x1f, RZ ;  /* 0x0000001f00007819 */ /* 0x000fc800000006ff */
[----:B------:R-:W1:Y:S02]  /*93c0*/  SYNCS.PHASECHK.TRANS64.TRYWAIT P0, [R5+URZ+0x1e028], R0 ;  /* 0x01e02800050075a7 */ /* 0x000e64000800017f */
[----:B-1----:R-:W-:Y:S05]  /*93d0*/  @!P0 BRA `(.L_x_70) ;  /* 0x00000018000c8947 */ /* 0x002fea0003800000 */
.L_x_102:
[----:B------:R-:W-:Y:S01]  /*93e0*/  ULOP3.LUT UR5, UR4, 0x2, URZ, 0xfc, !UPT ;  /* 0x0000000204057892 */ /* 0x000fe2000f8efc3f */
[----:B-1----:R-:W-:-:S03]  /*93f0*/  @P2 MOV R0, 0x5000 ;  /* 0x0000500000002802 */ /* 0x002fc60000000f00 */
[----:B------:R-:W-:Y:S01]  /*9400*/  UPRMT UR5, UR5, 0x9910, URZ ;  /* 0x0000991005057896 */ /* 0x000fe2000800003f */
[----:B------:R1:W-:Y:S03]  /*9410*/  @P2 SYNCS.ARRIVE.TRANS64 RZ, [R5+URZ+0x1e000], R0 ;  /* 0x01e0000005ff29a7 */ /* 0x0003e6000800003f */
[----:B------:R-:W-:-:S06]  /*9420*/  UISETP.NE.AND UP0, UPT, UR5, 0x2, UPT ;  /* 0x000000020500788c */ /* 0x000fcc000bf05270 */
[----:B------:R-:W-:-:S13]  /*9430*/  PLOP3.LUT P0, PT, PT, PT, UP0, 0x80, 0x0 ;  /* 0x000000000000781c */ /* 0x000fda0003f0f008 */
[----:B-1----:R-:W-:Y:S05]  /*9440*/  @P0 BRA `(.L_x_71) ;  /* 0x0000000000040947 */ /* 0x002fea0003800000 */
[----:B------:R-:W-:Y:S01]  /*9450*/  BPT.TRAP 0x1 ;  /* 0x000000040000795c */ /* 0x000fe20000300000 */
.L_x_71:
[----:B------:R-:W-:-:S04]  /*9460*/  LOP3.LUT P0, RZ, R6, 0x1f, RZ, 0xc0, !PT ;  /* 0x0000001f06ff7812 */ /* 0x000fc8000780c0ff */
[----:B------:R-:W-:-:S13]  /*9470*/  PLOP3.LUT P0, PT, P0, P2, PT, 0x2a, 0x0 ;  /* 0x000000000000781c */ /* 0x000fda0000704572 */
[----:B------:R-:W-:Y:S05]  /*9480*/  @P0 BRA `(.L_x_72) ;  /* 0x0000000000040947 */ /* 0x000fea0003800000 */
[----:B------:R-:W-:Y:S01]  /*9490*/  BPT.TRAP 0x1 ;  /* 0x000000040000795c */ /* 0x000fe20000300000 */
.L_x_72:
[----:B------:R-:W-:Y:S01]  /*94a0*/  R2UR UR16, R5 ;  /* 0x00000000051072ca */ /* 0x000fe200000e0000 */
[----:B------:R-:W-:Y:S01]  /*94b0*/  ULDC.64 UR6, c[0x0][0x198] ;  /* 0x0000660000067ab9 */ /* 0x000fe20000000a00 */
[----:B------:R-:W-:Y:S01]  /*94c0*/  UMOV UR51, URZ ;  /* 0x0000003f00337c82 */ /* 0x000fe20008000000 */
[----:B------:R-:W-:Y:S01]  /*94d0*/  UIADD3 UR6, UP0, UR6, 0x1f0, URZ ;  /* 0x000001f006067890 */ /* 0x000fe2000ff1e03f */
[----:B------:R-:W-:Y:S01]  /*94e0*/  MOV R0, 0x1 ;  /* 0x0000000100007802 */ /* 0x000fe20000000f00 */
[----:B------:R-:W-:Y:S01]  /*94f0*/  UMOV UR8, 0x0 ;  /* 0x0000000000087882 */ /* 0x000fe20000000000 */
[----:B------:R-:W-:Y:S01]  /*9500*/  UMOV UR9, 0x10000000 ;  /* 0x1000000000097882 */ /* 0x000fe20000000000 */
[----:B------:R-:W-:Y:S01]  /*9510*/  UIADD3.X UR7, URZ, UR7, URZ, UP0, !UPT ;  /* 0x000000073f077290 */ /* 0x000fe200087fe43f */
[----:B------:R-:W-:Y:S01]  /*9520*/  UMOV UR50, URZ ;  /* 0x0000003f00327c82 */ /* 0x000fe20008000000 */
[----:B------:R-:W-:Y:S01]  /*9530*/  UMOV UR42, 0x10 ;  /* 0x00000010002a7882 */ /* 0x000fe20000000000 */
[----:B------:R-:W-:Y:S01]  /*9540*/  UMOV UR44, UR52 ;  /* 0x00000034002c7c82 */ /* 0x000fe20008000000 */
[----:B------:R-:W-:-:S02]  /*9550*/  UMOV UR45, UR53 ;  /* 0x00000035002d7c82 */ /* 0x000fc40008000000 */
[----:B------:R-:W-:Y:S02]  /*9560*/  UIADD3 UR48, UR16, 0x5000, URZ ;  /* 0x0000500010307890 */ /* 0x000fe4000fffe03f */
[----:B------:R-:W-:Y:S02]  /*9570*/  UIADD3 UR49, UR16, 0x1e000, URZ ;  /* 0x0001e00010317890 */ /* 0x000fe4000fffe03f */
[----:B------:R-:W-:Y:S02]  /*9580*/  UIADD3 UR40, UR16, 0x6000, URZ ;  /* 0x0000600010287890 */ /* 0x000fe4000fffe03f */
[----:B------:R-:W-:Y:S02]  /*9590*/  UIADD3 UR32, UR16, 0x7000, URZ ;  /* 0x0000700010207890 */ /* 0x000fe4000fffe03f */
[----:B------:R-:W-:Y:S02]  /*95a0*/  UIADD3 UR24, UR16, 0x8000, URZ ;  /* 0x0000800010187890 */ /* 0x000fe4000fffe03f */
[----:B------:R-:W-:Y:S01]  /*95b0*/  UIADD3 UR16, UR16, 0x9000, URZ ;  /* 0x0000900010107890 */ /* 0x000fe2000fffe03f */
[----:B------:R1:W-:Y:S01]  /*95c0*/  UTMALDG.4D [UR48], [UR6], desc[UR8] ;  /* 0x00000830060075b4 */ /* 0x0003e20008019000 */
        /* <DEDUP_REMOVED lines=18> */
[----:B------:R1:W-:Y:S01]  /*96f0*/  UTMALDG.4D [UR32], [UR6], desc[UR8] ;  /* 0x00000820060075b4 */ /* 0x0003e20008019000 */
[----:B------:R1:W-:Y:S01]  /*9700*/  UTMALDG.4D [UR24], [UR6], desc[UR8] ;  /* 0x00000818060075b4 */ /* 0x0003e20008019000 */
[----:B------:R1:W-:Y:S02]  /*9710*/  UTMALDG.4D [UR16], [UR6], desc[UR8] ;  /* 0x00000810060075b4 */ /* 0x0003e40008019000 */
[----:B-1----:R-:W-:Y:S01]  /*9720*/  NOP ;  /* 0x0000000000007918 */ /* 0x002fe20000000000 */
.L_x_69:
[----:B------:R-:W-:Y:S05]  /*9730*/  BSYNC B0 ;  /* 0x0000000000007941 */ /* 0x000fea0003800000 */
.L_x_68:
[----:B------:R-:W-:Y:S04]  /*9740*/  BSSY B0, `(.L_x_73) ;  /* 0x0000041000007945 */ /* 0x000fe80003800000 */
[----:B------:R-:W-:Y:S05]  /*9750*/  @!P3 BRA `(.L_x_74) ;  /* 0x0000000000fcb947 */ /* 0x000fea0003800000 */
[----:B------:R-:W1:Y:S01]  /*9760*/  S2R R5, SR_CgaCtaId ;  /* 0x0000000000057919 */ /* 0x000e620000008800 */
[----:B------:R-:W-:-:S04]  /*9770*/  MOV R4, 0x400 ;  /* 0x0000040000047802 */ /* 0x000fc80000000f00 */
[----:B-1----:R-:W-:Y:S02]  /*9780*/  LEA R8, R5, R4, 0x18 ;  /* 0x0000000405087211 */ /* 0x002fe400078ec0ff */
[----:B------:R-:W-:Y:S02]  /*9790*/  MOV R5, 0x1 ;  /* 0x0000000100057802 */ /* 0x000fe40000000f00 */
[----:B------:R-:W-:Y:S02]  /*97a0*/  LEA R4, R3, R8, 0x3 ;  /* 0x0000000803047211 */ /* 0x000fe400078e18ff */
[----:B------:R-:W-:-:S04]  /*97b0*/  SHF.L.U32 R5, R5, 0x1f, RZ ;  /* 0x0000001f05057819 */ /* 0x000fc800000006ff */
[----:B------:R-:W1:Y:S02]  /*97c0*/  SYNCS.PHASECHK.TRANS64.TRYWAIT P0, [R4+URZ+0x1e060], R5 ;  /* 0x01e06005040075a7 */ /* 0x000e64000800017f */
[----:B-1----:R-:W-:Y:S05]  /*97d0*/  @!P0 BRA `(.L_x_75) ;  /* 0x0000001400208947 */ /* 0x002fea0003800000 */
.L_x_103:
        /* <DEDUP_REMOVED lines=8> */
.L_x_76:
[----:B------:R-:W-:-:S04]  /*9860*/  LOP3.LUT P0, RZ, R6, 0x1f, RZ, 0xc0, !PT ;  /* 0x0000001f06ff7812 */ /* 0x000fc8000780c0ff */
[----:B------:R-:W-:-:S13]  /*9870*/  PLOP3.LUT P0, PT, P0, P2, PT, 0x2a, 0x0 ;  /* 0x000000000000781c */ /* 0x000fda0000704572 */
[----:B------:R-:W-:Y:S05]  /*9880*/  @P0 BRA `(.L_x_77) ;  /* 0x0000000000040947 */ /* 0x000fea0003800000 */
[----:B------:R-:W-:Y:S01]  /*9890*/  BPT.TRAP 0x1 ;  /* 0x000000040000795c */ /* 0x000fe20000300000 */
.L_x_77:
[----:B------:R-:W-:Y:S01]  /*98a0*/  R2UR UR40, R3 ;  /* 0x00000000032872ca */ /* 0x000fe200000e0000 */
[----:B------:R-:W-:Y:S01]  /*98b0*/  ULDC.64 UR6, c[0x0][0x198] ;  /* 0x0000660000067ab9 */ /* 0x000fe20000000a00 */
[----:B------:R-:W-:Y:S01]  /*98c0*/  R2UR UR5, R8 ;  /* 0x00000000080572ca */ /* 0x000fe200000e0000 */
[----:B------:R-:W-:Y:S01]  /*98d0*/  UIADD3 UR6, UP0, UR6, 0xf0, URZ ;  /* 0x000000f006067890 */ /* 0x000fe2000ff1e03f */
[----:B------:R-:W-:Y:S01]  /*98e0*/  R2UR UR43, R7 ;  /* 0x00000000072b72ca */ /* 0x000fe200000e0000 */
[----:B------:R-:W-:Y:S01]  /*98f0*/  UMOV UR8, 0x0 ;  /* 0x0000000000087882 */ /* 0x000fe20000000000 */
[----:B------:R-:W-:Y:S01]  /*9900*/  R2UR UR41, R4 ;  /* 0x00000000042972ca */ /* 0x000fe200000e0000 */
[----:B------:R-:W-:Y:S01]  /*9910*/  UIADD3.X UR7, URZ, UR7, URZ, UP0, !UPT ;  /* 0x000000073f077290 */ /* 0x000fe200087fe43f */
[----:B------:R-:W-:Y:S01]  /*9920*/  UMOV UR9, 0x10000000 ;  /* 0x1000000000097882 */ /* 0x000fe20000000000 */
[----:B------:R-:W-:Y:S01]  /*9930*/  UMOV UR42, URZ ;  /* 0x0000003f002a7c82 */ /* 0x000fe20008000000 */
[----:B------:R-:W-:Y:S01]  /*9940*/  UMOV UR44, UR52 ;  /* 0x00000034002c7c82 */ /* 0x000fe20008000000 */
[----:B------:R-:W-:Y:S01]  /*9950*/  UMOV UR45, UR53 ;  /* 0x00000035002d7c82 */ /* 0x000fe20008000000 */
[----:B------:R-:W-:Y:S01]  /*9960*/  UMOV UR34, 0x10 ;  /* 0x0000001000227882 */ /* 0x000fe20000000000 */
[----:B------:R-:W-:-:S02]  /*9970*/  UMOV UR36, UR52 ;  /* 0x0000003400247c82 */ /* 0x000fc40008000000 */
[----:B------:R-:W-:Y:S02]  /*9980*/  UIMAD UR40, UR40, 0x2800, UR5 ;  /* 0x00002800282878a4 */ /* 0x000fe4000f8e0205 */
[----:B------:R-:W-:Y:S02]  /*9990*/  UIADD3 UR43, UR11, UR43, URZ ;  /* 0x0000002b0b2b7290 */ /* 0x000fe4000fffe03f */
[----:B------:R-:W-:Y:S02]  /*99a0*/  UIADD3 UR41, UR41, 0x1e050, URZ ;  /* 0x0001e05029297890 */ /* 0x000fe4000fffe03f */
[----:B------:R-:W-:Y:S02]  /*99b0*/  UIADD3 UR32, UR40, 0x800, URZ ;  /* 0x0000080028207890 */ /* 0x000fe4000fffe03f */
[----:B------:R-:W-:Y:S02]  /*99c0*/  UIADD3 UR24, UR40, 0x1000, URZ ;  /* 0x0000100028187890 */ /* 0x000fe4000fffe03f */
[----:B------:R-:W-:-:S02]  /*99d0*/  UIADD3 UR16, UR40, 0x1800, URZ ;  /* 0x0000180028107890 */ /* 0x000fc4000fffe03f */
        /* <DEDUP_REMOVED lines=22> */
[----:B-1----:R-:W-:Y:S01]  /*9b40*/  NOP ;  /* 0x0000000000007918 */ /* 0x002fe20000000000 */
.L_x_74:
[----:B------:R-:W-:Y:S05]  /*9b50*/  BSYNC B0 ;  /* 0x0000000000007941 */ /* 0x000fea0003800000 */
.L_x_73:
[----:B------:R-:W-:Y:S01]  /*9b60*/  BSSY B0, `(.L_x_78) ;  /* 0x0000043000007945 */ /* 0x000fe20003800000 */
[----:B------:R-:W-:-:S03]  /*9b70*/  MOV R8, RZ ;  /* 0x000000ff00087202 */ /* 0x000fc60000000f00 */
        /* <DEDUP_REMOVED lines=9> */
.L_x_104:
        /* <DEDUP_REMOVED lines=8> */
.L_x_81:
[----:B------:R-:W-:-:S04]  /*9c90*/  LOP3.LUT P0, RZ, R6, 0x1f, RZ, 0xc0, !PT ;  /* 0x0000001f06ff7812 */ /* 0x000fc8000780c0ff */
[----:B------:R-:W-:-:S13]  /*9ca0*/  PLOP3.LUT P0, PT, P0, P2, PT, 0x2a, 0x0 ;  /* 0x000000000000781c */ /* 0x000fda0000704572 */
[----:B------:R-:W-:Y:S05]  /*9cb0*/  @P0 BRA `(.L_x_82) ;  /* 0x0000000000040947 */ /* 0x000fea0003800000 */
[----:B------:R-:W-:Y:S01]  /*9cc0*/  BPT.TRAP 0x1 ;  /* 0x000000040000795c */ /* 0x000fe20000300000 */
.L_x_82:
[C---:B------:R-:W-:Y:S01]  /*9cd0*/  IMAD R5, R0.reuse, 0x5000, R5 ;  /* 0x0000500000057824 */ /* 0x040fe200078e0205 */
[----:B------:R-:W-:Y:S01]  /*9ce0*/  R2UR UR41, R3 ;  /* 0x00000000032972ca */ /* 0x000fe200000e0000 */
[----:B------:R-:W-:Y:S01]  /*9cf0*/  ULDC.64 UR6, c[0x0][0x198] ;  /* 0x0000660000067ab9 */ /* 0x000fe20000000a00 */
[----:B------:R-:W-:Y:S01]  /*9d00*/  UMOV UR43, URZ ;  /* 0x0000003f002b7c82 */ /* 0x000fe20008000000 */
[----:B------:R-:W-:Y:S01]  /*9d10*/  UIADD3 UR6, UP0, UR6, 0x2f0, URZ ;  /* 0x000002f006067890 */ /* 0x000fe2000ff1e03f */
[----:B------:R-:W-:Y:S01]  /*9d20*/  R2UR UR48, R5 ;  /* 0x00000000053072ca */ /* 0x000fe200000e0000 */
[----:B------:R-:W-:Y:S01]  /*9d30*/  UMOV UR8, 0x0 ;  /* 0x0000000000087882 */ /* 0x000fe20000000000 */
[----:B------:R-:W-:Y:S01]  /*9d40*/  UMOV UR9, 0x10000000 ;  /* 0x1000000000097882 */ /* 0x000fe20000000000 */
[----:B------:R-:W-:Y:S01]  /*9d50*/  UIADD3.X UR7, URZ, UR7, URZ, UP0, !UPT ;  /* 0x000000073f077290 */ /* 0x000fe200087fe43f */
[----:B------:R-:W-:Y:S01]  /*9d60*/  IADD3 R0, R0, 0x1, RZ ;  /* 0x0000000100007810 */ /* 0x000fe20007ffe0ff */
[----:B------:R-:W-:Y:S01]  /*9d70*/  UMOV UR42, URZ ;  /* 0x0000003f002a7c82 */ /* 0x000fe20008000000 */
[----:B------:R-:W-:Y:S01]  /*9d80*/  UMOV UR44, UR52 ;  /* 0x00000034002c7c82 */ /* 0x000fe20008000000 */
[----:B------:R-:W-:Y:S01]  /*9d90*/  UMOV UR45, UR53 ;  /* 0x00000035002d7c82 */ /* 0x000fe20008000000 */
[----:B------:R-:W-:Y:S01]  /*9da0*/  UMOV UR34, 0x10 ;  /* 0x0000001000227882 */ /* 0x000fe20000000000 */
[----:B------:R-:W-:Y:S01]  /*9db0*/  UIADD3 UR41, UR41, 0x1e000, URZ ;  /* 0x0001e00029297890 */ /* 0x000fe2000fffe03f */
[----:B------:R-:W-:Y:S01]  /*9dc0*/  MOV R8, 0x1 ;  /* 0x0000000100087802 */ /* 0x000fe20000000f00 */
[----:B------:R-:W-:Y:S01]  /*9dd0*/  UMOV UR36, UR52 ;  /* 0x0000003400247c82 */ /* 0x000fe20008000000 */
[----:B------:R-:W-:Y:S01]  /*9de0*/  UMOV UR37, UR53 ;  /* 0x0000003500257c82 */ /* 0x000fe20008000000 */
[----:B------:R-:W-:-:S02]  /*9df0*/  UIADD3 UR40, UR48, 0x5000, URZ ;  /* 0x0000500030287890 */ /* 0x000fc4000fffe03f */
        /* <DEDUP_REMOVED lines=25> */
.L_x_79:
[----:B------:R-:W-:Y:S05]  /*9f90*/  BSYNC B0 ;  /* 0x0000000000007941 */ /* 0x000fea0003800000 */
.L_x_78:
[----:B------:R-:W-:-:S13]  /*9fa0*/  ISETP.GE.AND P0, PT, R2, 0x81, PT ;  /* 0x000000810200780c */ /* 0x000fda0003f06270 */
[----:B------:R-:W-:Y:S05]  /*9fb0*/  @!P0 EXIT ;  /* 0x000000000000894d */ /* 0x000fea0003800000 */
[----:B------:R-:W-:Y:S01]  /*9fc0*/  IADD3 R2, R2, 0x7f, RZ ;  /* 0x0000007f02027810 */ /* 0x000fe20007ffe0ff */
[----:B------:R-:W-:Y:S01]  /*9fd0*/  BSSY B0, `(.L_x_83) ;  /* 0x0000093000007945 */ /* 0x000fe20003800000 */
[----:B------:R-:W-:Y:S02]  /*9fe0*/  LOP3.LUT P0, RZ, R6, 0x1f, RZ, 0xc0, !PT ;  /* 0x0000001f06ff7812 */ /* 0x000fe4000780c0ff */
[----:B------:R-:W-:Y:S02]  /*9ff0*/  SHF.R.S32.HI R3, RZ, 0x1f, R2 ;  /* 0x0000001fff037819 */ /* 0x000fe40000011402 */
[----:B------:R-:W-:Y:S02]  /*a000*/  PLOP3.LUT P0, PT, P0, P2, PT, 0x2a, 0x0 ;  /* 0x000000000000781c */ /* 0x000fe40000704572 */
[----:B------:R-:W-:Y:S02]  /*a010*/  LEA.HI R3, R3, R2, RZ, 0x7 ;  /* 0x0000000203037211 */ /* 0x000fe400078f38ff */
[----:B------:R-:W-:-:S02]  /*a020*/  MOV R2, UR4 ;  /* 0x0000000400027c02 */ /* 0x000fc40008000f00 */
[----:B------:R-:W-:Y:S02]  /*a030*/  SHF.R.S32.HI R3, RZ, 0x7, R3 ;  /* 0x00000007ff037819 */ /* 0x000fe40000011403 */
[----:B------:R-:W-:Y:S02]  /*a040*/  LOP3.LUT R2, R2, 0x2, RZ, 0xfc, !PT ;  /* 0x0000000202027812 */ /* 0x000fe400078efcff */
[----:B------:R-:W-:Y:S02]  /*a050*/  SHF.L.U32 R4, R3, 0x1, RZ ;  /* 0x0000000103047819 */ /* 0x000fe400000006ff */
[----:B------:R-:W-:-:S07]  /*a060*/  MOV R3, 0x1 ;  /* 0x0000000100037802 */ /* 0x000fce0000000f00 */
.L_x_94:
[----:B------:R-:W-:Y:S04]  /*a070*/  BSSY B1, `(.L_x_84) ;  /* 0x0000041000017945 */ /* 0x000fe80003800000 */
[----:B------:R-:W-:Y:S05]  /*a080*/  @!P3 BRA `(.L_x_85) ;  /* 0x0000000000fcb947 */ /* 0x000fea0003800000 */
[----:B------:R-:W1:Y:S01]  /*a090*/  S2R R6, SR_CgaCtaId ;  /* 0x0000000000067919 */ /* 0x000e620000008800 */
[----:B------:R-:W-:-:S04]  /*a0a0*/  MOV R5, 0x400 ;  /* 0x0000040000057802 */ /* 0x000fc80000000f00 */
[----:B-1----:R-:W-:Y:S02]  /*a0b0*/  LEA R7, R6, R5, 0x18 ;  /* 0x0000000506077211 */ /* 0x002fe400078ec0ff */
[----:B------:R-:W-:Y:S02]  /*a0c0*/  SHF.L.U32 R5, R3, 0x1f, RZ ;  /* 0x0000001f03057819 */ /* 0x000fe400000006ff */
[----:B------:R-:W-:-:S04]  /*a0d0*/  LEA R6, R0, R7, 0x3 ;  /* 0x0000000700067211 */ /* 0x000fc800078e18ff */
[----:B------:R-:W1:Y:S02]  /*a0e0*/  SYNCS.PHASECHK.TRANS64.TRYWAIT P4, [R6+URZ+0x1e028], R5 ;  /* 0x01e02805060075a7 */ /* 0x000e64000808017f */
[----:B-1----:R-:W-:Y:S05]  /*a0f0*/  @!P4 BRA `(.L_x_86) ;  /* 0x0000000c0000c947 */ /* 0x002fea0003800000 */
.L_x_105:
[----:B-1----:R-:W-:-:S04]  /*a100*/  @P2 MOV R5, 0x5000 ;  /* 0x0000500000052802 */ /* 0x002fc80000000f00 */
[----:B------:R1:W-:Y:S02]  /*a110*/  @P2 SYNCS.ARRIVE.TRANS64 RZ, [R6+URZ+0x1e000], R5 ;  /* 0x01e0000506ff29a7 */ /* 0x0003e4000800003f */
[----:B-1----:R-:W-:-:S04]  /*a120*/  PRMT R5, R2, 0x9910, RZ ;  /* 0x0000991002057816 */ /* 0x002fc800000000ff */
[----:B------:R-:W-:-:S13]  /*a130*/  ISETP.NE.AND P4, PT, R5, 0x2, PT ;  /* 0x000000020500780c */ /* 0x000fda0003f85270 */
[----:B------:R-:W-:Y:S05]  /*a140*/  @P4 BRA `(.L_x_87) ;  /* 0x0000000000044947 */ /* 0x000fea0003800000 */
[----:B------:R-:W-:Y:S01]  /*a150*/  BPT.TRAP 0x1 ;  /* 0x000000040000795c */ /* 0x000fe20000300000 */
.L_x_87:
[----:B------:R-:W-:Y:S05]  /*a160*/  @P0 BRA `(.L_x_88) ;  /* 0x0000000000040947 */ /* 0x000fea0003800000 */
[----:B------:R-:W-:Y:S01]  /*a170*/  BPT.TRAP 0x1 ;  /* 0x000000040000795c */ /* 0x000fe20000300000 */
.L_x_88:
[----:B------:R-:W-:Y:S01]  /*a180*/  IMAD R7, R0, 0x5000, R7 ;  /* 0x0000500000077824 */ /* 0x000fe200078e0207 */
[----:B------:R-:W-:Y:S01]  /*a190*/  R2UR UR49, R6 ;  /* 0x00000000063172ca */ /* 0x000fe200000e0000 */
[----:B------:R-:W-:Y:S01]  /*a1a0*/  ULDC.64 UR6, c[0x0][0x198] ;  /* 0x0000660000067ab9 */ /* 0x000fe20000000a00 */
[----:B------:R-:W-:Y:S01]  /*a1b0*/  R2UR UR51, R8 ;  /* 0x00000000083372ca */ /* 0x000fe200000e0000 */
[----:B------:R-:W-:Y:S01]  /*a1c0*/  UIADD3 UR6, UP0, UR6, 0x1f0, URZ ;  /* 0x000001f006067890 */ /* 0x000fe2000ff1e03f */
[----:B------:R-:W-:Y:S01]  /*a1d0*/  R2UR UR16, R7 ;  /* 0x00000000071072ca */ /* 0x000fe200000e0000 */
[----:B------:R-:W-:Y:S01]  /*a1e0*/  UMOV UR8, 0x0 ;  /* 0x0000000000087882 */ /* 0x000fe20000000000 */
[----:B------:R-:W-:Y:S01]  /*a1f0*/  UMOV UR9, 0x10000000 ;  /* 0x1000000000097882 */ /* 0x000fe20000000000 */
[----:B------:R-:W-:Y:S01]  /*a200*/  UIADD3.X UR7, URZ, UR7, URZ, UP0, !UPT ;  /* 0x000000073f077290 */ /* 0x000fe200087fe43f */
[----:B------:R-:W-:Y:S01]  /*a210*/  IADD3 R5, R0, 0x1, RZ ;  /* 0x0000000100057810 */ /* 0x000fe20007ffe0ff */
[----:B------:R-:W-:Y:S01]  /*a220*/  UMOV UR50, URZ ;  /* 0x0000003f00327c82 */ /* 0x000fe20008000000 */
[----:B------:R-:W-:Y:S01]  /*a230*/  UMOV UR42, 0x10 ;  /* 0x00000010002a7882 */ /* 0x000fe20000000000 */
[----:B------:R-:W-:Y:S01]  /*a240*/  UMOV UR44, UR52 ;  /* 0x00000034002c7c82 */ /* 0x000fe20008000000 */
[----:B------:R-:W-:Y:S01]  /*a250*/  UMOV UR45, UR53 ;  /* 0x00000035002d7c82 */ /* 0x000fe20008000000 */
[----:B------:R-:W-:Y:S01]  /*a260*/  UIADD3 UR49, UR49, 0x1e000, URZ ;  /* 0x0001e00031317890 */ /* 0x000fe2000fffe03f */
[----:B------:R-:W-:Y:S01]  /*a270*/  ISETP.NE.AND P4, PT, R5, 0x5, PT ;  /* 0x000000050500780c */ /* 0x000fe20003f85270 */
[----:B------:R-:W-:-:S02]  /*a280*/  USHF.L.U32 UR51, UR51, 0x7, URZ ;  /* 0x0000000733337899 */ /* 0x000fc4000800063f */
[----:B------:R-:W-:Y:S01]  /*a290*/  UIADD3 UR48, UR16, 0x5000, URZ ;  /* 0x0000500010307890 */ /* 0x000fe2000fffe03f */
[----:B------:R-:W-:Y:S01]  /*a2a0*/  SEL R0, RZ, 0x1, P4 ;  /* 0x00000001ff007807 */ /* 0x000fe20002000000 */
[----:B------:R-:W-:Y:S02]  /*a2b0*/  UIADD3 UR40, UR16, 0x6000, URZ ;  /* 0x0000600010287890 */ /* 0x000fe4000fffe03f */
[----:B------:R-:W-:Y:S01]  /*a2c0*/  UIADD3 UR32, UR16, 0x7000, URZ ;  /* 0x0000700010207890 */ /* 0x000fe2000fffe03f */
[----:B------:R-:W-:Y:S01]  /*a2d0*/  LOP3.LUT R3, R3, R0, RZ, 0x3c, !PT ;  /* 0x0000000003037212 */ /* 0x000fe200078e3cff */
[----:B------:R-:W-:Y:S01]  /*a2e0*/  UIADD3 UR24, UR16, 0x8000, URZ ;  /* 0x0000800010187890 */ /* 0x000fe2000fffe03f */
[----:B------:R-:W-:Y:S01]  /*a2f0*/  SEL R0, R5, RZ, P4 ;  /* 0x000000ff05007207 */ /* 0x000fe20002000000 */
        /* <DEDUP_REMOVED lines=24> */
.L_x_85:
[----:B------:R-:W-:Y:S05]  /*a480*/  BSYNC B1 ;  /* 0x0000000000017941 */ /* 0x000fea0003800000 */
.L_x_84:
[----:B------:R-:W-:Y:S01]  /*a490*/  ISETP.LT.OR P4, PT, R4, 0x4, !P3 ;  /* 0x000000040400780c */ /* 0x000fe20005f81670 */
[----:B------:R-:W-:-:S12]  /*a4a0*/  BSSY B1, `(.L_x_89) ;  /* 0x0000042000017945 */ /* 0x000fd80003800000 */
[----:B------:R-:W-:Y:S05]  /*a4b0*/  @P4 BRA `(.L_x_90) ;  /* 0x0000000400004947 */ /* 0x000fea0003800000 */
[----:B------:R-:W1:Y:S01]  /*a4c0*/  S2R R6, SR_CgaCtaId ;  /* 0x0000000000067919 */ /* 0x000e620000008800 */
[----:B------:R-:W-:Y:S02]  /*a4d0*/  MOV R5, 0x400 ;  /* 0x0000040000057802 */ /* 0x000fe40000000f00 */
[----:B------:R-:W-:Y:S02]  /*a4e0*/  SHF.L.U32 R7, R3, 0x1f, RZ ;  /* 0x0000001f03077819 */ /* 0x000fe400000006ff */
[----:B-1----:R-:W-:-:S04]  /*a4f0*/  LEA R5, R6, R5, 0x18 ;  /* 0x0000000506057211 */ /* 0x002fc800078ec0ff */
[----:B------:R-:W-:-:S04]  /*a500*/  LEA R6, R0, R5, 0x3 ;  /* 0x0000000500067211 */ /* 0x000fc800078e18ff */
[----:B------:R-:W1:Y:S02]  /*a510*/  SYNCS.PHASECHK.TRANS64.TRYWAIT P4, [R6+URZ+0x1e028], R7 ;  /* 0x01e02807060075a7 */ /* 0x000e64000808017f */
[----:B-1----:R-:W-:Y:S05]  /*a520*/  @!P4 BRA `(.L_x_91) ;  /* 0x000000080008c947 */ /* 0x002fea0003800000 */
.L_x_106:
[----:B-1----:R-:W-:-:S04]  /*a530*/  @P1 MOV R7, 0x5000 ;  /* 0x0000500000071802 */ /* 0x002fc80000000f00 */
[----:B------:R1:W-:Y:S02]  /*a540*/  @P1 SYNCS.ARRIVE.TRANS64 RZ, [R6+URZ+0x1e000], R7 ;  /* 0x01e0000706ff19a7 */ /* 0x0003e4000800003f */
[----:B-1----:R-:W-:-:S04]  /*a550*/  PRMT R7, R2, 0x9910, RZ ;  /* 0x0000991002077816 */ /* 0x002fc800000000ff */
[----:B------:R-:W-:-:S13]  /*a560*/  ISETP.NE.AND P4, PT, R7, 0x2, PT ;  /* 0x000000020700780c */ /* 0x000fda0003f85270 */
[----:B------:R-:W-:Y:S05]  /*a570*/  @P4 BRA `(.L_x_92) ;  /* 0x0000000000044947 */ /* 0x000fea0003800000 */
[----:B------:R-:W-:Y:S01]  /*a580*/  BPT.TRAP 0x1 ;  /* 0x000000040000795c */ /* 0x000fe20000300000 */
.L_x_92:
[----:B------:R-:W-:Y:S05]  /*a590*/  @P0 BRA `(.L_x_93) ;  /* 0x0000000000040947 */ /* 0x000fea0003800000 */
[----:B------:R-:W-:Y:S01]  /*a5a0*/  BPT.TRAP 0x1 ;  /* 0x000000040000795c */ /* 0x000fe20000300000 */
.L_x_93:
        /* <DEDUP_REMOVED lines=16> */
[----:B------:R-:W-:Y:S01]  /*a6b0*/  USHF.L.U32 UR51, UR51, 0x7, URZ ;  /* 0x0000000733337899 */ /* 0x000fe2000800063f */
[----:B------:R-:W-:Y:S01]  /*a6c0*/  IADD3 R8, R8, 0x1, RZ ;  /* 0x0000000108087810 */ /* 0x000fe20007ffe0ff */
[----:B------:R-:W-:Y:S01]  /*a6d0*/  UIADD3 UR48, UR16, 0x5000, URZ ;  /* 0x0000500010307890 */ /* 0x000fe2000fffe03f */
[----:B------:R-:W-:Y:S01]  /*a6e0*/  SEL R6, RZ, 0x1, P4 ;  /* 0x00000001ff067807 */ /* 0x000fe20002000000 */
[----:B------:R-:W-:Y:S01]  /*a6f0*/  UIADD3 UR40, UR16, 0x6000, URZ ;  /* 0x0000600010287890 */ /* 0x000fe2000fffe03f */
[----:B------:R-:W-:Y:S01]  /*a700*/  SEL R0, R0, RZ, P4 ;  /* 0x000000ff00007207 */ /* 0x000fe20002000000 */
[----:B------:R-:W-:Y:S01]  /*a710*/  UIADD3 UR32, UR16, 0x7000, URZ ;  /* 0x0000700010207890 */ /* 0x000fe2000fffe03f */
[----:B------:R-:W-:Y:S01]  /*a720*/  LOP3.LUT R3, R3, R6, RZ, 0x3c, !PT ;  /* 0x0000000603037212 */ /* 0x000fe200078e3cff */
[----:B------:R-:W-:-:S02]  /*a730*/  UIADD3 UR24, UR16, 0x8000, URZ ;  /* 0x0000800010187890 */ /* 0x000fc4000fffe03f */
        /* <DEDUP_REMOVED lines=24> */
.L_x_90:
[----:B------:R-:W-:Y:S05]  /*a8c0*/  BSYNC B1 ;  /* 0x0000000000017941 */ /* 0x000fea0003800000 */
.L_x_89:
[C---:B------:R-:W-:Y:S02]  /*a8d0*/  ISETP.GT.AND P4, PT, R4.reuse, 0x4, PT ;  /* 0x000000040400780c */ /* 0x040fe40003f84270 */
[----:B------:R-:W-:-:S11]  /*a8e0*/  IADD3 R4, R4, -0x2, RZ ;  /* 0xfffffffe04047810 */ /* 0x000fd60007ffe0ff */
[----:B------:R-:W-:Y:S05]  /*a8f0*/  @P4 BRA `(.L_x_94) ;  /* 0xfffffff400dc4947 */ /* 0x000fea000383ffff */
[----:B------:R-:W-:Y:S05]  /*a900*/  BSYNC B0 ;  /* 0x0000000000007941 */ /* 0x000fea0003800000 */
.L_x_83:
[----:B------:R-:W-:Y:S05]  /*a910*/  EXIT ;  /* 0x000000000000794d */ /* 0x000fea0003800000 */
.L_x_15:
[----:B--2---:R-:W-:-:S04]  /*a920*/  MOV R3, UR7 ;  /* 0x0000000700037c02 */ /* 0x004fc80008000f00 */
[----:B------:R2:W3:Y:S03]  /*a930*/  SYNCS.PHASECHK.TRANS64.TRYWAIT P1, [R3+URZ+0x1e050], R0 ;  /* 0x01e05000030075a7 */ /* 0x0004e6000802017f */
[----:B---3--:R-:W-:Y:S05]  /*a940*/  @!P1 NANOSLEEP.SYNCS 0x989680 ;  /* 0x009896800000995d */ /* 0x008fea0003900000 */
[----:B------:R-:W3:Y:S02]  /*a950*/  @!P1 SYNCS.PHASECHK.TRANS64 P1, [R3+URZ+0x1e050], R0 ;  /* 0x01e05000030095a7 */ /* 0x000ee4000802007f */
[----:B---3--:R-:W-:Y:S05]  /*a960*/  @!P1 BRA `(.L_x_15) ;  /* 0xfffffffc00ec9947 */ /* 0x008fea000383ffff */
[----:B------:R-:W-:Y:S05]  /*a970*/  BRA `(.L_x_95) ;  /* 0xffffff6000fc7947 */ /* 0x000fea000383ffff */
.L_x_17:
[----:B--2---:R-:W-:-:S04]  /*a980*/  MOV R0, UR36 ;  /* 0x0000002400007c02 */ /* 0x004fc80008000f00 */
[----:B------:R2:W3:Y:S03]  /*a990*/  SYNCS.PHASECHK.TRANS64.TRYWAIT P1, [R0+URZ+0x1e000], R5 ;  /* 0x01e00005000075a7 */ /* 0x0004e6000802017f */
[----:B---3--:R-:W-:Y:S05]  /*a9a0*/  @!P1 NANOSLEEP.SYNCS 0x989680 ;  /* 0x009896800000995d */ /* 0x008fea0003900000 */
[----:B------:R-:W3:Y:S02]  /*a9b0*/  @!P1 SYNCS.PHASECHK.TRANS64 P1, [R0+URZ+0x1e000], R5 ;  /* 0x01e00005000095a7 */ /* 0x000ee4000802007f */
[----:B---3--:R-:W-:Y:S05]  /*a9c0*/  @!P1 BRA `(.L_x_17) ;  /* 0xfffffffc00ec9947 */ /* 0x008fea000383ffff */
[----:B------:R-:W-:Y:S05]  /*a9d0*/  BRA `(.L_x_96) ;  /* 0xffffff6000f87947 */ /* 0x000fea000383ffff */
.L_x_18:
[----:B--2---:R-:W-:-:S04]  /*a9e0*/  MOV R3, UR10 ;  /* 0x0000000a00037c02 */ /* 0x004fc80008000f00 */
[----:B------:R2:W3:Y:S03]  /*a9f0*/  SYNCS.PHASECHK.TRANS64.TRYWAIT P1, [R3+URZ], R0 ;  /* 0x00000000030075a7 */ /* 0x0004e6000802017f */
[----:B---3--:R-:W-:Y:S05]  /*aa00*/  @!P1 NANOSLEEP.SYNCS 0x989680 ;  /* 0x009896800000995d */ /* 0x008fea0003900000 */
[----:B------:R-:W3:Y:S02]  /*aa10*/  @!P1 SYNCS.PHASECHK.TRANS64 P1, [R3+URZ], R0 ;  /* 0x00000000030095a7 */ /* 0x000ee4000802007f */
[----:B---3--:R-:W-:Y:S05]  /*aa20*/  @!P1 BRA `(.L_x_18) ;  /* 0xfffffffc00ec9947 */ /* 0x008fea000383ffff */
[----:B------:R-:W-:Y:S05]  /*aa30*/  BRA `(.L_x_97) ;  /* 0xffffff6400047947 */ /* 0x000fea000383ffff */
.L_x_20:
[----:B-1----:R-:W-:-:S04]  /*aa40*/  MOV R6, UR36 ;  /* 0x0000002400067c02 */ /* 0x002fc80008000f00 */
[----:B------:R1:W2:Y:S03]  /*aa50*/  SYNCS.PHASECHK.TRANS64.TRYWAIT P1, [R6+URZ+0x1e008], R5 ;  /* 0x01e00805060075a7 */ /* 0x0002a6000802017f */
[----:B--2---:R-:W-:Y:S05]  /*aa60*/  @!P1 NANOSLEEP.SYNCS 0x989680 ;  /* 0x009896800000995d */ /* 0x004fea0003900000 */
[----:B------:R-:W2:Y:S02]  /*aa70*/  @!P1 SYNCS.PHASECHK.TRANS64 P1, [R6+URZ+0x1e008], R5 ;  /* 0x01e00805060095a7 */ /* 0x000ea4000802007f */
[----:B--2---:R-:W-:Y:S05]  /*aa80*/  @!P1 BRA `(.L_x_20) ;  /* 0xfffffffc00ec9947 */ /* 0x004fea000383ffff */
[----:B------:R-:W-:Y:S05]  /*aa90*/  BRA `(.L_x_98) ;  /* 0xffffff8800607947 */ /* 0x000fea000383ffff */
.L_x_25:
[----:B-1----:R-:W-:-:S04]  /*aaa0*/  MOV R4, UR10 ;  /* 0x0000000a00047c02 */ /* 0x002fc80008000f00 */
[----:B------:R1:W2:Y:S03]  /*aab0*/  SYNCS.PHASECHK.TRANS64.TRYWAIT P2, [R4+URZ+0x1e000], R3 ;  /* 0x01e00003040075a7 */ /* 0x0002a6000804017f */
[----:B--2---:R-:W-:Y:S05]  /*aac0*/  @!P2 NANOSLEEP.SYNCS 0x989680 ;  /* 0x009896800000a95d */ /* 0x004fea0003900000 */
[----:B------:R-:W2:Y:S02]  /*aad0*/  @!P2 SYNCS.PHASECHK.TRANS64 P2, [R4+URZ+0x1e000], R3 ;  /* 0x01e000030400a5a7 */ /* 0x000ea4000804007f */
[----:B--2---:R-:W-:Y:S05]  /*aae0*/  @!P2 BRA `(.L_x_25) ;  /* 0xfffffffc00eca947 */ /* 0x004fea000383ffff */
[----:B------:R-:W-:Y:S05]  /*aaf0*/  BRA `(.L_x_99) ;  /* 0xffffff9400dc7947 */ /* 0x000fea000383ffff */
.L_x_29:
[----:B-1----:R-:W-:-:S04]  /*ab00*/  MOV R8, UR10 ;  /* 0x0000000a00087c02 */ /* 0x002fc80008000f00 */
[----:B------:R1:W2:Y:S03]  /*ab10*/  SYNCS.PHASECHK.TRANS64.TRYWAIT P2, [R8+URZ+0x1e000], R9 ;  /* 0x01e00009080075a7 */ /* 0x0002a6000804017f */
[----:B--2---:R-:W-:Y:S05]  /*ab20*/  @!P2 NANOSLEEP.SYNCS 0x989680 ;  /* 0x009896800000a95d */ /* 0x004fea0003900000 */
[----:B------:R-:W2:Y:S02]  /*ab30*/  @!P2 SYNCS.PHASECHK.TRANS64 P2, [R8+URZ+0x1e000], R9 ;  /* 0x01e000090800a5a7 */ /* 0x000ea4000804007f */
[----:B--2---:R-:W-:Y:S05]  /*ab40*/  @!P2 BRA `(.L_x_29) ;  /* 0xfffffffc00eca947 */ /* 0x004fea000383ffff */
[----:B------:R-:W-:Y:S05]  /*ab50*/  BRA `(.L_x_28) ;  /* 0xffffffb800e87947 */ /* 0x000fea000383ffff */
.L_x_45:
[----:B-1----:R-:W-:-:S04]  /*ab60*/  MOV R3, UR4 ;  /* 0x0000000400037c02 */ /* 0x002fc80008000f00 */
[----:B------:R1:W2:Y:S03]  /*ab70*/  SYNCS.PHASECHK.TRANS64.TRYWAIT P0, [R3+URZ+0x1e098], R0 ;  /* 0x01e09800030075a7 */ /* 0x0002a6000800017f */
[----:B--2---:R-:W-:Y:S05]  /*ab80*/  @!P0 NANOSLEEP.SYNCS 0x989680 ;  /* 0x009896800000895d */ /* 0x004fea0003900000 */
[----:B------:R-:W2:Y:S02]  /*ab90*/  @!P0 SYNCS.PHASECHK.TRANS64 P0, [R3+URZ+0x1e098], R0 ;  /* 0x01e09800030085a7 */ /* 0x000ea4000800007f */
[----:B--2---:R-:W-:Y:S05]  /*aba0*/  @!P0 BRA `(.L_x_45) ;  /* 0xfffffffc00ec8947 */ /* 0x004fea000383ffff */
[----:B------:R-:W-:Y:S05]  /*abb0*/  BRA `(.L_x_100) ;  /* 0xffffffd0001c7947 */ /* 0x000fea000383ffff */
.L_x_65:
[----:B--2---:R2:W4:Y:S02]  /*abc0*/  SYNCS.PHASECHK.TRANS64.TRYWAIT P0, [R3+URZ+0x1e060], R2 ;  /* 0x01e06002030075a7 */ /* 0x004524000800017f */
[----:B----4-:R-:W-:Y:S05]  /*abd0*/  @!P0 NANOSLEEP.SYNCS 0x989680 ;  /* 0x009896800000895d */ /* 0x010fea0003900000 */
[----:B------:R-:W4:Y:S02]  /*abe0*/  @!P0 SYNCS.PHASECHK.TRANS64 P0, [R3+URZ+0x1e060], R2 ;  /* 0x01e06002030085a7 */ /* 0x000f24000800007f */
[----:B----4-:R-:W-:Y:S05]  /*abf0*/  @!P0 BRA `(.L_x_65) ;  /* 0xfffffffc00f08947 */ /* 0x010fea000383ffff */
[----:B------:R-:W-:Y:S05]  /*ac00*/  BRA `(.L_x_101) ;  /* 0xffffffe000f47947 */ /* 0x000fea000383ffff */
.L_x_70:
[----:B-1----:R1:W2:Y:S02]  /*ac10*/  SYNCS.PHASECHK.TRANS64.TRYWAIT P0, [R5+URZ+0x1e028], R0 ;  /* 0x01e02800050075a7 */ /* 0x0022a4000800017f */
[----:B--2---:R-:W-:Y:S05]  /*ac20*/  @!P0 NANOSLEEP.SYNCS 0x989680 ;  /* 0x009896800000895d */ /* 0x004fea0003900000 */
[----:B------:R-:W2:Y:S02]  /*ac30*/  @!P0 SYNCS.PHASECHK.TRANS64 P0, [R5+URZ+0x1e028], R0 ;  /* 0x01e02800050085a7 */ /* 0x000ea4000800007f */
[----:B--2---:R-:W-:Y:S05]  /*ac40*/  @!P0 BRA `(.L_x_70) ;  /* 0xfffffffc00f08947 */ /* 0x004fea000383ffff */
[----:B------:R-:W-:Y:S05]  /*ac50*/  BRA `(.L_x_102) ;  /* 0xffffffe400e07947 */ /* 0x000fea000383ffff */
.L_x_75:
[----:B-1----:R1:W2:Y:S02]  /*ac60*/  SYNCS.PHASECHK.TRANS64.TRYWAIT P0, [R4+URZ+0x1e060], R5 ;  /* 0x01e06005040075a7 */ /* 0x0022a4000800017f */
[----:B--2---:R-:W-:Y:S05]  /*ac70*/  @!P0 NANOSLEEP.SYNCS 0x989680 ;  /* 0x009896800000895d */ /* 0x004fea0003900000 */
[----:B------:R-:W2:Y:S02]  /*ac80*/  @!P0 SYNCS.PHASECHK.TRANS64 P0, [R4+URZ+0x1e060], R5 ;  /* 0x01e06005040085a7 */ /* 0x000ea4000800007f */
[----:B--2---:R-:W-:Y:S05]  /*ac90*/  @!P0 BRA `(.L_x_75) ;  /* 0xfffffffc00f08947 */ /* 0x004fea000383ffff */
[----:B------:R-:W-:Y:S05]  /*aca0*/  BRA `(.L_x_103) ;  /* 0xffffffe800cc7947 */ /* 0x000fea000383ffff */
.L_x_80:
[----:B-1----:R1:W2:Y:S02]  /*acb0*/  SYNCS.PHASECHK.TRANS64.TRYWAIT P0, [R3+URZ+0x1e028], R4 ;  /* 0x01e02804030075a7 */ /* 0x0022a4000800017f */
[----:B--2---:R-:W-:Y:S05]  /*acc0*/  @!P0 NANOSLEEP.SYNCS 0x989680 ;  /* 0x009896800000895d */ /* 0x004fea0003900000 */
[----:B------:R-:W2:Y:S02]  /*acd0*/  @!P0 SYNCS.PHASECHK.TRANS64 P0, [R3+URZ+0x1e028], R4 ;  /* 0x01e02804030085a7 */ /* 0x000ea4000800007f */
[----:B--2---:R-:W-:Y:S05]  /*ace0*/  @!P0 BRA `(.L_x_80) ;  /* 0xfffffffc00f08947 */ /* 0x004fea000383ffff */
[----:B------:R-:W-:Y:S05]  /*acf0*/  BRA `(.L_x_104) ;  /* 0xffffffec00c47947 */ /* 0x000fea000383ffff */
.L_x_86:
[----:B-1----:R1:W2:Y:S02]  /*ad00*/  SYNCS.PHASECHK.TRANS64.TRYWAIT P4, [R6+URZ+0x1e028], R5 ;  /* 0x01e02805060075a7 */ /* 0x0022a4000808017f */
[----:B--2---:R-:W-:Y:S05]  /*ad10*/  @!P4 NANOSLEEP.SYNCS 0x989680 ;  /* 0x009896800000c95d */ /* 0x004fea0003900000 */
[----:B------:R-:W2:Y:S02]  /*ad20*/  @!P4 SYNCS.PHASECHK.TRANS64 P4, [R6+URZ+0x1e028], R5 ;  /* 0x01e028050600c5a7 */ /* 0x000ea4000808007f */
[----:B--2---:R-:W-:Y:S05]  /*ad30*/  @!P4 BRA `(.L_x_86) ;  /* 0xfffffffc00f0c947 */ /* 0x004fea000383ffff */
[----:B------:R-:W-:Y:S05]  /*ad40*/  BRA `(.L_x_105) ;  /* 0xfffffff000ec7947 */ /* 0x000fea000383ffff */
.L_x_91:
[----:B-1----:R1:W2:Y:S02]  /*ad50*/  SYNCS.PHASECHK.TRANS64.TRYWAIT P4, [R6+URZ+0x1e028], R7 ;  /* 0x01e02807060075a7 */ /* 0x0022a4000808017f */
[----:B--2---:R-:W-:Y:S05]  /*ad60*/  @!P4 NANOSLEEP.SYNCS 0x989680 ;  /* 0x009896800000c95d */ /* 0x004fea0003900000 */
[----:B------:R-:W2:Y:S02]  /*ad70*/  @!P4 SYNCS.PHASECHK.TRANS64 P4, [R6+URZ+0x1e028], R7 ;  /* 0x01e028070600c5a7 */ /* 0x000ea4000808007f */
[----:B--2---:R-:W-:Y:S05]  /*ad80*/  @!P4 BRA `(.L_x_91) ;  /* 0xfffffffc00f0c947 */ /* 0x004fea000383ffff */
[----:B------:R-:W-:Y:S05]  /*ad90*/  BRA `(.L_x_106) ;  /* 0xfffffff400e47947 */ /* 0x000fea000383ffff */
        .weak           $__internal_0_$__cuda_sm20_rcp_rn_f32_slowpath
        .type           $__internal_0_$__cuda_sm20_rcp_rn_f32_slowpath,@function
        .size           $__internal_0_$__cuda_sm20_rcp_rn_f32_slowpath,(.L_x_112 - $__internal_0_$__cuda_sm20_rcp_rn_f32_slowpath)
$__internal_0_$__cuda_sm20_rcp_rn_f32_slowpath:
[----:B------:R-:W-:Y:S01]  /*ada0*/  SHF.L.U32 R0, R2, 0x1, RZ ;  /* 0x0000000102007819 */ /* 0x000fe200000006ff */
[----:B------:R-:W-:Y:S03]  /*adb0*/  BSSY B2, `(.L_x_107) ;  /* 0x0000030000027945 */ /* 0x000fe60003800000 */
[----:B------:R-:W-:-:S04]  /*adc0*/  SHF.R.U32.HI R16, RZ, 0x18, R0 ;  /* 0x00000018ff107819 */ /* 0x000fc80000011600 */
[----:B------:R-:W-:-:S13]  /*add0*/  ISETP.NE.U32.AND P0, PT, R16, RZ, PT ;  /* 0x000000ff1000720c */ /* 0x000fda0003f05070 */
[----:B------:R-:W-:Y:S05]  /*ade0*/  @P0 BRA `(.L_x_108) ;  /* 0x0000000000280947 */ /* 0x000fea0003800000 */
[----:B------:R-:W-:-:S04]  /*adf0*/  SHF.L.U32 R0, R2, 0x1, RZ ;  /* 0x0000000102007819 */ /* 0x000fc800000006ff */
[----:B------:R-:W-:-:S13]  /*ae00*/  ISETP.NE.AND P0, PT, R0, RZ, PT ;  /* 0x000000ff0000720c */ /* 0x000fda0003f05270 */
[----:B------:R-:W-:Y:S01]  /*ae10*/  @P0 FFMA R6, R2, 1.84467440737095516160e+19, RZ ;  /* 0x5f80000002060823 */ /* 0x000fe200000000ff */
[----:B------:R-:W-:Y:S08]  /*ae20*/  @!P0 MUFU.RCP R5, R2 ;  /* 0x0000000200058308 */ /* 0x000ff00000001000 */
[----:B------:R-:W1:Y:S02]  /*ae30*/  @P0 MUFU.RCP R7, R6 ;  /* 0x0000000600070308 */ /* 0x000e640000001000 */
[----:B-1----:R-:W-:-:S04]  /*ae40*/  @P0 FFMA R0, R6, R7, -1 ;  /* 0xbf80000006000423 */ /* 0x002fc80000000007 */
[----:B------:R-:W-:-:S04]  /*ae50*/  @P0 FADD.FTZ R0, -R0, -RZ ;  /* 0x800000ff00000221 */ /* 0x000fc80000010100 */
[----:B------:R-:W-:-:S04]  /*ae60*/  @P0 FFMA R0, R7, R0, R7 ;  /* 0x0000000007000223 */ /* 0x000fc80000000007 */
[----:B------:R-:W-:Y:S01]  /*ae70*/  @P0 FFMA R5, R0, 1.84467440737095516160e+19, RZ ;  /* 0x5f80000000050823 */ /* 0x000fe200000000ff */
[----:B------:R-:W-:Y:S06]  /*ae80*/  BRA `(.L_x_109) ;  /* 0x0000000000887947 */ /* 0x000fec0003800000 */
.L_x_108:
[----:B------:R-:W-:-:S04]  /*ae90*/  IADD3 R17, R16, -0xfd, RZ ;  /* 0xffffff0310117810 */ /* 0x000fc80007ffe0ff */
[----:B------:R-:W-:-:S13]  /*aea0*/  ISETP.GT.U32.AND P0, PT, R17, 0x1, PT ;  /* 0x000000011100780c */ /* 0x000fda0003f04070 */
[----:B------:R-:W-:Y:S05]  /*aeb0*/  @P0 BRA `(.L_x_110) ;  /* 0x0000000000780947 */ /* 0x000fea0003800000 */
[----:B------:R-:W-:Y:S02]  /*aec0*/  LOP3.LUT R0, R2, 0x7fffff, RZ, 0xc0, !PT ;  /* 0x007fffff02007812 */ /* 0x000fe400078ec0ff */
[----:B------:R-:W-:Y:S02]  /*aed0*/  MOV R12, 0x3 ;  /* 0x00000003000c7802 */ /* 0x000fe40000000f00 */
[----:B------:R-:W-:Y:S02]  /*aee0*/  LOP3.LUT R0, R0, 0x3f800000, RZ, 0xfc, !PT ;  /* 0x3f80000000007812 */ /* 0x000fe400078efcff */
[----:B------:R-:W-:Y:S02]  /*aef0*/  SHF.L.U32 R12, R12, R17, RZ ;  /* 0x000000110c0c7219 */ /* 0x000fe400000006ff */
[----:B------:R-:W1:Y:S02]  /*af00*/  MUFU.RCP R5, R0 ;  /* 0x0000000000057308 */ /* 0x000e640000001000 */
[----:B-1----:R-:W-:-:S04]  /*af10*/  FFMA R6, R0, R5, -1 ;  /* 0xbf80000000067423 */ /* 0x002fc80000000005 */
[----:B------:R-:W-:-:S04]  /*af20*/  FADD.FTZ R6, -R6, -RZ ;  /* 0x800000ff06067221 */ /* 0x000fc80000010100 */
[CCC-:B------:R-:W-:Y:S01]  /*af30*/  FFMA.RM R7, R5.reuse, R6.reuse, R5.reuse ;  /* 0x0000000605077223 */ /* 0x1c0fe20000004005 */
[----:B------:R-:W-:-:S04]  /*af40*/  FFMA.RP R6, R5, R6, R5 ;  /* 0x0000000605067223 */ /* 0x000fc80000008005 */
[C---:B------:R-:W-:Y:S02]  /*af50*/  LOP3.LUT R5, R7.reuse, 0x7fffff, RZ, 0xc0, !PT ;  /* 0x007fffff07057812 */ /* 0x040fe400078ec0ff */
[----:B------:R-:W-:Y:S02]  /*af60*/  FSETP.NEU.FTZ.AND P0, PT, R7, R6, PT ;  /* 0x000000060700720b */ /* 0x000fe40003f1d000 */
[----:B------:R-:W-:Y:S02]  /*af70*/  LOP3.LUT R5, R5, 0x800000, RZ, 0xfc, !PT ;  /* 0x0080000005057812 */ /* 0x000fe400078efcff */
[----:B------:R-:W-:Y:S02]  /*af80*/  SEL R6, RZ, 0xffffffff, !P0 ;  /* 0xffffffffff067807 */ /* 0x000fe40004000000 */
[----:B------:R-:W-:Y:S02]  /*af90*/  LOP3.LUT R12, R12, R5, RZ, 0xc0, !PT ;  /* 0x000000050c0c7212 */ /* 0x000fe400078ec0ff */
[----:B------:R-:W-:-:S02]  /*afa0*/  IADD3 R6, -R6, RZ, RZ ;  /* 0x000000ff06067210 */ /* 0x000fc40007ffe1ff */
[-C--:B------:R-:W-:Y:S02]  /*afb0*/  SHF.R.U32.HI R12, RZ, R17.reuse, R12 ;  /* 0x00000011ff0c7219 */ /* 0x080fe4000001160c */
[----:B------:R-:W-:Y:S02]  /*afc0*/  LOP3.LUT P1, RZ, R6, R17, R5, 0xf8, !PT ;  /* 0x0000001106ff7212 */ /* 0x000fe4000782f805 */
[C---:B------:R-:W-:Y:S02]  /*afd0*/  LOP3.LUT P0, RZ, R12.reuse, 0x1, RZ, 0xc0, !PT ;  /* 0x000000010cff7812 */ /* 0x040fe4000780c0ff */
[----:B------:R-:W-:-:S04]  /*afe0*/  LOP3.LUT P2, RZ, R12, 0x2, RZ, 0xc0, !PT ;  /* 0x000000020cff7812 */ /* 0x000fc8000784c0ff */
[----:B------:R-:W-:Y:S02]  /*aff0*/  PLOP3.LUT P0, PT, P0, P1, P2, 0xe0, 0x0 ;  /* 0x000000000000781c */ /* 0x000fe40000703c20 */
[----:B------:R-:W-:Y:S02]  /*b000*/  LOP3.LUT P1, RZ, R2, 0x7fffff, RZ, 0xc0, !PT ;  /* 0x007fffff02ff7812 */ /* 0x000fe4000782c0ff */
[----:B------:R-:W-:-:S04]  /*b010*/  SEL R0, RZ, 0x1, !P0 ;  /* 0x00000001ff007807 */ /* 0x000fc80004000000 */
[----:B------:R-:W-:-:S04]  /*b020*/  IADD3 R0, -R0, RZ, RZ ;  /* 0x000000ff00007210 */ /* 0x000fc80007ffe1ff */
[----:B------:R-:W-:Y:S02]  /*b030*/  ISETP.GE.AND P0, PT, R0, RZ, PT ;  /* 0x000000ff0000720c */ /* 0x000fe40003f06270 */
[----:B------:R-:W-:-:S04]  /*b040*/  IADD3 R0, R16, -0xfc, RZ ;  /* 0xffffff0410007810 */ /* 0x000fc80007ffe0ff */
[----:B------:R-:W-:-:S07]  /*b050*/  SHF.R.U32.HI R5, RZ, R0, R5 ;  /* 0x00000000ff057219 */ /* 0x000fce0000011605 */
[----:B------:R-:W-:-:S04]  /*b060*/  @!P0 IADD3 R5, R5, 0x1, RZ ;  /* 0x0000000105058810 */ /* 0x000fc80007ffe0ff */
[----:B------:R-:W-:-:S04]  /*b070*/  @!P1 SHF.L.U32 R5, R5, 0x1, RZ ;  /* 0x0000000105059819 */ /* 0x000fc800000006ff */
[----:B------:R-:W-:Y:S01]  /*b080*/  LOP3.LUT R5, R5, 0x80000000, R2, 0xf8, !PT ;  /* 0x8000000005057812 */ /* 0x000fe200078ef802 */
[----:B------:R-:W-:Y:S06]  /*b090*/  BRA `(.L_x_109) ;  /* 0x0000000000047947 */ /* 0x000fec0003800000 */
.L_x_110:
[----:B------:R1:W2:Y:S02]  /*b0a0*/  MUFU.RCP R5, R2 ;  /* 0x0000000200057308 */ /* 0x0002a40000001000 */
.L_x_109:
[----:B------:R-:W-:Y:S05]  /*b0b0*/  BSYNC B2 ;  /* 0x0000000000027941 */ /* 0x000fea0003800000 */
.L_x_107:
[----:B------:R-:W-:Y:S02]  /*b0c0*/  MOV R6, R13 ;  /* 0x0000000d00067202 */ /* 0x000fe40000000f00 */
[----:B------:R-:W-:-:S04]  /*b0d0*/  MOV R7, 0x0 ;  /* 0x0000000000077802 */ /* 0x000fc80000000f00 */
[----:B-12---:R-:W-:Y:S05]  /*b0e0*/  RET.REL.NODEC R6 `(_ZN7cutlass13device_kernelINS_4fmha6kernel28FmhaKernelTmaWarpSpecializedINS1_10collective30FmhaMainloopTmaWarpSpecializedINS_10bfloat16_tEffN4cute5tupleIJNS7_1CILi128EEESA_NS9_ILi80EEEEEENS8_IJiNS9_ILi1EEENS8_IJiiEEEEEESF_SF_NS4_13DefaultFusionEJEEENS4_15FmhaFwdEpilogueIS6_fNS8_IJNS9_ILi64EEESB_SA_EEEEENS2_23IndividualTileSchedulerEJEEEEEvNT_6ParamsE) ;  /* 0xffffff4c06c47950 */ /* 0x006fea0003c3ffff */
.L_x_111:
[----:B------:R-:W-:-:S00]  /*b0f0*/  BRA `(.L_x_111) ;  /* 0xfffffffc00fc7947 */ /* 0x000fc0000383ffff */
[----:B------:R-:W-:-:S00]  /*b100*/  NOP ;  /* 0x0000000000007918 */ /* 0x000fc00000000000 */
[----:B------:R-:W-:-:S00]  /*b110*/  NOP ;  /* 0x0000000000007918 */ /* 0x000fc00000000000 */
[----:B------:R-:W-:-:S00]  /*b120*/  NOP ;  /* 0x0000000000007918 */ /* 0x000fc00000000000 */
[----:B------:R-:W-:-:S00]  /*b130*/  NOP ;  /* 0x0000000000007918 */ /* 0x000fc00000000000 */
[----:B------:R-:W-:-:S00]  /*b140*/  NOP ;  /* 0x0000000000007918 */ /* 0x000fc00000000000 */
[----:B------:R-:W-:-:S00]  /*b150*/  NOP ;  /* 0x0000000000007918 */ /* 0x000fc00000000000 */
[----:B------:R-:W-:-:S00]  /*b160*/  NOP ;  /* 0x0000000000007918 */ /* 0x000fc00000000000 */
[----:B------:R-:W-:-:S00]  /*b170*/  NOP ;  /* 0x0000000000007918 */ /* 0x000fc00000000000 */
.L_x_112:


//--------------------- .nv.global.init           --------------------------
	.section	.nv.global.init,"aw",@progbits
.nv.global.init:
	.type		$str$24,@object
	.size		$str$24,($str$25 - $str$24)
$str$24:
        /*0000*/ 	.byte	0x28, 0x61, 0x64, 0x64, 0x72, 0x65, 0x73, 0x73, 0x20, 0x26, 0x20, 0x6d, 0x61, 0x73, 0x6b, 0x29
        /*0010*/ 	.byte	0x20, 0x3d, 0x3d, 0x20, 0x30, 0x00
	.type		$str$25,@object
	.size		$str$25,(__unnamed_1 - $str$25)
$str$25:
        /*0016*/ 	.byte	0x2f, 0x74, 0x6d, 0x70, 0x2f, 0x63, 0x75, 0x74, 0x6c, 0x61, 0x73, 0x73, 0x5f, 0x73, 0x77, 0x65
        /*0026*/ 	.byte	0x65, 0x70, 0x5f, 0x73, 0x72, 0x63, 0x2f, 0x69, 0x6e, 0x63, 0x6c, 0x75, 0x64, 0x65, 0x2f, 0x63
        /*0036*/ 	.byte	0x75, 0x74, 0x65, 0x2f, 0x70, 0x6f, 0x69, 0x6e, 0x74, 0x65, 0x72, 0x5f, 0x66, 0x6c, 0x61, 0x67
        /*0046*/ 	.byte	0x67, 0x65, 0x64, 0x2e, 0x68, 0x70, 0x70, 0x00
	.type		__unnamed_1,@object
	.size		__unnamed_1,(__unnamed_2 - __unnamed_1)
__unnamed_1:
        /*004e*/ 	.byte	0x61, 0x75, 0x74, 0x6f, 0x20, 0x63, 0x75, 0x74, 0x65, 0x3a, 0x3a, 0x61, 0x73, 0x5f, 0x70, 0x6f
        /* <DEDUP_REMOVED lines=27> */
        /*020e*/ 	.byte	0x31, 0x30, 0x32, 0x34, 0x3e, 0x3e, 0x3e, 0x3e, 0x3e, 0x5d, 0x00
	.type		__unnamed_2,@object
	.size		__unnamed_2,(.L_1 - __unnamed_2)
__unnamed_2:
        /* <DEDUP_REMOVED lines=29> */
.L_1:


//--------------------- .nv.shared._ZN7cutlass13device_kernelINS_4fmha6kernel28FmhaKernelTmaWarpSpecializedINS1_10collective30FmhaMainloopTmaWarpSpecializedINS_10bfloat16_tEffN4cute5tupleIJNS7_1CILi128EEESA_NS9_ILi80EEEEEENS8_IJiNS9_ILi1EEENS8_IJiiEEEEEESF_SF_NS4_13DefaultFusionEJEEENS4_15FmhaFwdEpilogueIS6_fNS8_IJNS9_ILi64EEESB_SA_EEEEENS2_23IndividualTileSchedulerEJEEEEEvNT_6ParamsE --------------------------
	.section	.nv.shared._ZN7cutlass13device_kernelINS_4fmha6kernel28FmhaKernelTmaWarpSpecializedINS1_10collective30FmhaMainloopTmaWarpSpecializedINS_10bfloat16_tEffN4cute5tupleIJNS7_1CILi128EEESA_NS9_ILi80EEEEEENS8_IJiNS9_ILi1EEENS8_IJiiEEEEEESF_SF_NS4_13DefaultFusionEJEEENS4_15FmhaFwdEpilogueIS6_fNS8_IJNS9_ILi64EEESB_SA_EEEEENS2_23IndividualTileSchedulerEJEEEEEvNT_6ParamsE,"aw",@nobits
	.sectionflags	@""
	.align	16
	.zero		1024


//--------------------- .nv.shared.reserved.0     --------------------------
	.section	.nv.shared.reserved.0,"aw",@nobits
	.weak		__nv_reservedSMEM_offset_0_alias
	.size		__nv_reservedSMEM_offset_0_alias, 0, 0
	.other		__nv_reservedSMEM_offset_0_alias,@"STO_CUDA_RESERVED_SHARED STV_DEFAULT"
__nv_reservedSMEM_offset_0_alias:
	.zero		0


//--------------------- .nv.global                --------------------------
	.section	.nv.global,"aw",@nobits
.nv.global:
	.type		_ZN39_INTERNAL_1abff958_4_k_cu_5ea4ba81_27864cute1_E,@object
	.size		_ZN39_INTERNAL_1abff958_4_k_cu_5ea4ba81_27864cute1_E,(_ZN39_INTERNAL_1abff958_4_k_cu_5ea4ba81_27864cuda3std3__45__cpo6cbeginE - _ZN39_INTERNAL_1abff958_4_k_cu_5ea4ba81_27864cute1_E)
_ZN39_INTERNAL_1abff958_4_k_cu_5ea4ba81_27864cute1_E:
	.zero		1
	.type		_ZN39_INTERNAL_1abff958_4_k_cu_5ea4ba81_27864cuda3std3__45__cpo6cbeginE,@object
	.size		_ZN39_INTERNAL_1abff958_4_k_cu_5ea4ba81_27864cuda3std3__45__cpo6cbeginE,(_ZN39_INTERNAL_1abff958_4_k_cu_5ea4ba81_27864cuda3std3__48in_placeE - _ZN39_INTERNAL_1abff958_4_k_cu_5ea4ba81_27864cuda3std3__45__cpo6cbeginE)
_ZN39_INTERNAL_1abff958_4_k_cu_5ea4ba81_27864cuda3std3__45__cpo6cbeginE:
	.zero		1
	.type		_ZN39_INTERNAL_1abff958_4_k_cu_5ea4ba81_27864cuda3std3__48in_placeE,@object
	.size		_ZN39_INTERNAL_1abff958_4_k_cu_5ea4ba81_27864cuda3std3__48in_placeE,(_ZN39_INTERNAL_1abff958_4_k_cu_5ea4ba81_27864cuda3std6ranges3__45__cpo9iter_moveE - _ZN39_INTERNAL_1abff958_4_k_cu_5ea4ba81_27864cuda3std3__48in_placeE)
_ZN39_INTERNAL_1abff958_4_k_cu_5ea4ba81_27864cuda3std3__48in_placeE:
	.zero		1
	.type		_ZN39_INTERNAL_1abff958_4_k_cu_5ea4ba81_27864cuda3std6ranges3__45__cpo9iter_moveE,@object
	.size		_ZN39_INTERNAL_1abff958_4_k_cu_5ea4ba81_27864cuda3std6ranges3__45__cpo9iter_moveE,(_ZN39_INTERNAL_1abff958_4_k_cu_5ea4ba81_27864cuda3std3__45__cpo5beginE - _ZN39_INTERNAL_1abff958_4_k_cu_5ea4ba81_27864cuda3std6ranges3__45__cpo9iter_moveE)
_ZN39_INTERNAL_1abff958_4_k_cu_5ea4ba81_27864cuda3std6ranges3__45__cpo9iter_moveE:
	.zero		1
	.type		_ZN39_INTERNAL_1abff958_4_k_cu_5ea4ba81_27864cuda3std3__45__cpo5beginE,@object
	.size		_ZN39_INTERNAL_1abff958_4_k_cu_5ea4ba81_27864cuda3std3__45__cpo5beginE,(_ZN39_INTERNAL_1abff958_4_k_cu_5ea4ba81_27864cuda3std3__441_GLOBAL__N__1abff958_4_k_cu_5ea4ba81_27866ignoreE - _ZN39_INTERNAL_1abff958_4_k_cu_5ea4ba81_27864cuda3std3__45__cpo5beginE)
_ZN39_INTERNAL_1abff958_4_k_cu_5ea4ba81_27864cuda3std3__45__cpo5beginE:
	.zero		1
	.type		_ZN39_INTERNAL_1abff958_4_k_cu_5ea4ba81_27864cuda3std3__441_GLOBAL__N__1abff958_4_k_cu_5ea4ba81_27866ignoreE,@object
	.size		_ZN39_INTERNAL_1abff958_4_k_cu_5ea4ba81_27864cuda3std3__441_GLOBAL__N__1abff958_4_k_cu_5ea4ba81_27866ignoreE,(_ZN39_INTERNAL_1abff958_4_k_cu_5ea4ba81_27864cute7productE - _ZN39_INTERNAL_1abff958_4_k_cu_5ea4ba81_27864cuda3std3__441_GLOBAL__N__1abff958_4_k_cu_5ea4ba81_27866ignoreE)
_ZN39_INTERNAL_1abff958_4_k_cu_5ea4ba81_27864cuda3std3__441_GLOBAL__N__1abff958_4_k_cu_5ea4ba81_27866ignoreE:
	.zero		1
	.type		_ZN39_INTERNAL_1abff958_4_k_cu_5ea4ba81_27864cute7productE,@object
	.size		_ZN39_INTERNAL_1abff958_4_k_cu_5ea4ba81_27864cute7productE,(_ZN39_INTERNAL_1abff958_4_k_cu_5ea4ba81_27864cuda3std3__45__cpo3endE - _ZN39_INTERNAL_1abff958_4_k_cu_5ea4ba81_27864cute7productE)
_ZN39_INTERNAL_1abff958_4_k_cu_5ea4ba81_27864cute7productE:
	.zero		1
	.type		_ZN39_INTERNAL_1abff958_4_k_cu_5ea4ba81_27864cuda3std3__45__cpo3endE,@object
	.size		_ZN39_INTERNAL_1abff958_4_k_cu_5ea4ba81_27864cuda3std3__45__cpo3endE,(_ZN39_INTERNAL_1abff958_4_k_cu_5ea4ba81_27864cuda3std3__419piecewise_constructE - _ZN39_INTERNAL_1abff958_4_k_cu_5ea4ba81_27864cuda3std3__45__cpo3endE)
_ZN39_INTERNAL_1abff958_4_k_cu_5ea4ba81_27864cuda3std3__45__cpo3endE:
	.zero		1
	.type		_ZN39_INTERNAL_1abff958_4_k_cu_5ea4ba81_27864cuda3std3__419piecewise_constructE,@object
	.size		_ZN39_INTERNAL_1abff958_4_k_cu_5ea4ba81_27864cuda3std3__419piecewise_constructE,(_ZN39_INTERNAL_1abff958_4_k_cu_5ea4ba81_27864cuda3std3__45__cpo4cendE - _ZN39_INTERNAL_1abff958_4_k_cu_5ea4ba81_27864cuda3std3__419piecewise_constructE)
_ZN39_INTERNAL_1abff958_4_k_cu_5ea4ba81_27864cuda3std3__419piecewise_constructE:
	.zero		1
	.type		_ZN39_INTERNAL_1abff958_4_k_cu_5ea4ba81_27864cuda3std3__45__cpo4cendE,@object
	.size		_ZN39_INTERNAL_1abff958_4_k_cu_5ea4ba81_27864cuda3std3__45__cpo4cendE,(_ZN39_INTERNAL_1abff958_4_k_cu_5ea4ba81_27864cuda3std6ranges3__45__cpo4swapE - _ZN39_INTERNAL_1abff958_4_k_cu_5ea4ba81_27864cuda3std3__45__cpo4cendE)
_ZN39_INTERNAL_1abff958_4_k_cu_5ea4ba81_27864cuda3std3__45__cpo4cendE:
	.zero		1
	.type		_ZN39_INTERNAL_1abff958_4_k_cu_5ea4ba81_27864cuda3std6ranges3__45__cpo4swapE,@object
	.size		_ZN39_INTERNAL_1abff958_4_k_cu_5ea4ba81_27864cuda3std6ranges3__45__cpo4swapE,(.L_9 - _ZN39_INTERNAL_1abff958_4_k_cu_5ea4ba81_27864cuda3std6ranges3__45__cpo4swapE)
_ZN39_INTERNAL_1abff958_4_k_cu_5ea4ba81_27864cuda3std6ranges3__45__cpo4swapE:
	.zero		1
.L_9:


//--------------------- .nv.constant0._ZN7cutlass13device_kernelINS_4fmha6kernel28FmhaKernelTmaWarpSpecializedINS1_10collective30FmhaMainloopTmaWarpSpecializedINS_10bfloat16_tEffN4cute5tupleIJNS7_1CILi128EEESA_NS9_ILi80EEEEEENS8_IJiNS9_ILi1EEENS8_IJiiEEEEEESF_SF_NS4_13DefaultFusionEJEEENS4_15FmhaFwdEpilogueIS6_fNS8_IJNS9_ILi64EEESB_SA_EEEEENS2_23IndividualTileSchedulerEJEEEEEvNT_6ParamsE --------------------------
	.section	.nv.constant0._ZN7cutlass13device_kernelINS_4fmha6kernel28FmhaKernelTmaWarpSpecializedINS1_10collective30FmhaMainloopTmaWarpSpecializedINS_10bfloat16_tEffN4cute5tupleIJNS7_1CILi128EEESA_NS9_ILi80EEEEEENS8_IJiNS9_ILi1EEENS8_IJiiEEEEEESF_SF_NS4_13DefaultFusionEJEEENS4_15FmhaFwdEpilogueIS6_fNS8_IJNS9_ILi64EEESB_SA_EEEEENS2_23IndividualTileSchedulerEJEEEEEvNT_6ParamsE,"a",@progbits
	.sectionflags	@""
	.align	4
.nv.constant0._ZN7cutlass13device_kernelINS_4fmha6kernel28FmhaKernelTmaWarpSpecializedINS1_10collective30FmhaMainloopTmaWarpSpecializedINS_10bfloat16_tEffN4cute5tupleIJNS7_1CILi128EEESA_NS9_ILi80EEEEEENS8_IJiNS9_ILi1EEENS8_IJiiEEEEEESF_SF_NS4_13DefaultFusionEJEEENS4_15FmhaFwdEpilogueIS6_fNS8_IJNS9_ILi64EEESB_SA_EEEEENS2_23IndividualTileSchedulerEJEEEEEvNT_6ParamsE:
	.zero		2688


//--------------------- SYMBOLS --------------------------

	.type		.nv.reservedSmem.offset0,@object
	.size		.nv.reservedSmem.offset0,0x4
	.type		__assertfail,@function
